//
// Generated by NVIDIA NVVM Compiler
//
// Compiler Build ID: CL-36424714
// Cuda compilation tools, release 13.0, V13.0.88
// Based on NVVM 20.0.0
//

.version 9.0
.target sm_100
.address_size 64

	// .globl	_Z7phase_1Piii
// _ZZ7phase_1PiiiE7share_D has been demoted
// _ZZ7phase_2PiiiE7pivot_D has been demoted
// _ZZ7phase_2PiiiE5row_D has been demoted
// _ZZ7phase_2PiiiE5col_D has been demoted

.visible .entry _Z7phase_1Piii(
	.param .u64 .ptr .align 1 _Z7phase_1Piii_param_0,
	.param .u32 _Z7phase_1Piii_param_1,
	.param .u32 _Z7phase_1Piii_param_2
)
{
	.reg .pred 	%p<2>;
	.reg .b32 	%r<676>;
	.reg .b64 	%rd<7>;
	// demoted variable
	.shared .align 4 .b8 _ZZ7phase_1PiiiE7share_D[16384];
	ld.param.u64 	%rd3, [_Z7phase_1Piii_param_0];
	ld.param.u32 	%r7, [_Z7phase_1Piii_param_1];
	ld.param.u32 	%r8, [_Z7phase_1Piii_param_2];
	cvta.to.global.u64 	%rd4, %rd3;
	mov.u32 	%r1, %tid.x;
	mov.u32 	%r9, %tid.y;
	shl.b32 	%r10, %r7, 6;
	add.s32 	%r11, %r10, %r1;
	add.s32 	%r12, %r10, %r9;
	mad.lo.s32 	%r13, %r12, %r8, %r11;
	mul.wide.s32 	%rd5, %r13, 4;
	add.s64 	%rd1, %rd4, %rd5;
	ld.global.u32 	%r14, [%rd1];
	shl.b32 	%r2, %r9, 6;
	add.s32 	%r15, %r2, %r1;
	shl.b32 	%r16, %r15, 2;
	mov.u32 	%r17, _ZZ7phase_1PiiiE7share_D;
	add.s32 	%r3, %r17, %r16;
	st.shared.u32 	[%r3], %r14;
	ld.global.u32 	%r18, [%rd1+128];
	st.shared.u32 	[%r3+128], %r18;
	shl.b32 	%r19, %r8, 5;
	add.s32 	%r20, %r13, %r19;
	mul.wide.s32 	%rd6, %r20, 4;
	add.s64 	%rd2, %rd4, %rd6;
	ld.global.u32 	%r21, [%rd2];
	st.shared.u32 	[%r3+8192], %r21;
	ld.global.u32 	%r22, [%rd2+128];
	st.shared.u32 	[%r3+8320], %r22;
	bar.sync 	0;
	mov.b32 	%r675, 0;
$L__BB0_1:
	.pragma "nounroll";
	ld.shared.u32 	%r23, [%r3];
	add.s32 	%r24, %r2, %r675;
	shl.b32 	%r25, %r24, 2;
	add.s32 	%r27, %r17, %r25;
	ld.shared.u32 	%r28, [%r27];
	shl.b32 	%r29, %r675, 6;
	add.s32 	%r30, %r29, %r1;
	shl.b32 	%r31, %r30, 2;
	add.s32 	%r32, %r17, %r31;
	ld.shared.u32 	%r33, [%r32];
	add.s32 	%r34, %r33, %r28;
	min.s32 	%r35, %r23, %r34;
	st.shared.u32 	[%r3], %r35;
	ld.shared.u32 	%r36, [%r3+128];
	ld.shared.u32 	%r37, [%r27];
	ld.shared.u32 	%r38, [%r32+128];
	add.s32 	%r39, %r38, %r37;
	min.s32 	%r40, %r36, %r39;
	st.shared.u32 	[%r3+128], %r40;
	ld.shared.u32 	%r41, [%r3+8192];
	ld.shared.u32 	%r42, [%r27+8192];
	ld.shared.u32 	%r43, [%r32];
	add.s32 	%r44, %r43, %r42;
	min.s32 	%r45, %r41, %r44;
	st.shared.u32 	[%r3+8192], %r45;
	ld.shared.u32 	%r46, [%r3+8320];
	ld.shared.u32 	%r47, [%r27+8192];
	ld.shared.u32 	%r48, [%r32+128];
	add.s32 	%r49, %r48, %r47;
	min.s32 	%r50, %r46, %r49;
	st.shared.u32 	[%r3+8320], %r50;
	bar.sync 	0;
	ld.shared.u32 	%r51, [%r3];
	ld.shared.u32 	%r52, [%r27+4];
	ld.shared.u32 	%r53, [%r32+256];
	add.s32 	%r54, %r53, %r52;
	min.s32 	%r55, %r51, %r54;
	st.shared.u32 	[%r3], %r55;
	ld.shared.u32 	%r56, [%r3+128];
	ld.shared.u32 	%r57, [%r27+4];
	ld.shared.u32 	%r58, [%r32+384];
	add.s32 	%r59, %r58, %r57;
	min.s32 	%r60, %r56, %r59;
	st.shared.u32 	[%r3+128], %r60;
	ld.shared.u32 	%r61, [%r3+8192];
	ld.shared.u32 	%r62, [%r27+8196];
	ld.shared.u32 	%r63, [%r32+256];
	add.s32 	%r64, %r63, %r62;
	min.s32 	%r65, %r61, %r64;
	st.shared.u32 	[%r3+8192], %r65;
	ld.shared.u32 	%r66, [%r3+8320];
	ld.shared.u32 	%r67, [%r27+8196];
	ld.shared.u32 	%r68, [%r32+384];
	add.s32 	%r69, %r68, %r67;
	min.s32 	%r70, %r66, %r69;
	st.shared.u32 	[%r3+8320], %r70;
	bar.sync 	0;
	ld.shared.u32 	%r71, [%r3];
	ld.shared.u32 	%r72, [%r27+8];
	ld.shared.u32 	%r73, [%r32+512];
	add.s32 	%r74, %r73, %r72;
	min.s32 	%r75, %r71, %r74;
	st.shared.u32 	[%r3], %r75;
	ld.shared.u32 	%r76, [%r3+128];
	ld.shared.u32 	%r77, [%r27+8];
	ld.shared.u32 	%r78, [%r32+640];
	add.s32 	%r79, %r78, %r77;
	min.s32 	%r80, %r76, %r79;
	st.shared.u32 	[%r3+128], %r80;
	ld.shared.u32 	%r81, [%r3+8192];
	ld.shared.u32 	%r82, [%r27+8200];
	ld.shared.u32 	%r83, [%r32+512];
	add.s32 	%r84, %r83, %r82;
	min.s32 	%r85, %r81, %r84;
	st.shared.u32 	[%r3+8192], %r85;
	ld.shared.u32 	%r86, [%r3+8320];
	ld.shared.u32 	%r87, [%r27+8200];
	ld.shared.u32 	%r88, [%r32+640];
	add.s32 	%r89, %r88, %r87;
	min.s32 	%r90, %r86, %r89;
	st.shared.u32 	[%r3+8320], %r90;
	bar.sync 	0;
	ld.shared.u32 	%r91, [%r3];
	ld.shared.u32 	%r92, [%r27+12];
	ld.shared.u32 	%r93, [%r32+768];
	add.s32 	%r94, %r93, %r92;
	min.s32 	%r95, %r91, %r94;
	st.shared.u32 	[%r3], %r95;
	ld.shared.u32 	%r96, [%r3+128];
	ld.shared.u32 	%r97, [%r27+12];
	ld.shared.u32 	%r98, [%r32+896];
	add.s32 	%r99, %r98, %r97;
	min.s32 	%r100, %r96, %r99;
	st.shared.u32 	[%r3+128], %r100;
	ld.shared.u32 	%r101, [%r3+8192];
	ld.shared.u32 	%r102, [%r27+8204];
	ld.shared.u32 	%r103, [%r32+768];
	add.s32 	%r104, %r103, %r102;
	min.s32 	%r105, %r101, %r104;
	st.shared.u32 	[%r3+8192], %r105;
	ld.shared.u32 	%r106, [%r3+8320];
	ld.shared.u32 	%r107, [%r27+8204];
	ld.shared.u32 	%r108, [%r32+896];
	add.s32 	%r109, %r108, %r107;
	min.s32 	%r110, %r106, %r109;
	st.shared.u32 	[%r3+8320], %r110;
	bar.sync 	0;
	ld.shared.u32 	%r111, [%r3];
	ld.shared.u32 	%r112, [%r27+16];
	ld.shared.u32 	%r113, [%r32+1024];
	add.s32 	%r114, %r113, %r112;
	min.s32 	%r115, %r111, %r114;
	st.shared.u32 	[%r3], %r115;
	ld.shared.u32 	%r116, [%r3+128];
	ld.shared.u32 	%r117, [%r27+16];
	ld.shared.u32 	%r118, [%r32+1152];
	add.s32 	%r119, %r118, %r117;
	min.s32 	%r120, %r116, %r119;
	st.shared.u32 	[%r3+128], %r120;
	ld.shared.u32 	%r121, [%r3+8192];
	ld.shared.u32 	%r122, [%r27+8208];
	ld.shared.u32 	%r123, [%r32+1024];
	add.s32 	%r124, %r123, %r122;
	min.s32 	%r125, %r121, %r124;
	st.shared.u32 	[%r3+8192], %r125;
	ld.shared.u32 	%r126, [%r3+8320];
	ld.shared.u32 	%r127, [%r27+8208];
	ld.shared.u32 	%r128, [%r32+1152];
	add.s32 	%r129, %r128, %r127;
	min.s32 	%r130, %r126, %r129;
	st.shared.u32 	[%r3+8320], %r130;
	bar.sync 	0;
	ld.shared.u32 	%r131, [%r3];
	ld.shared.u32 	%r132, [%r27+20];
	ld.shared.u32 	%r133, [%r32+1280];
	add.s32 	%r134, %r133, %r132;
	min.s32 	%r135, %r131, %r134;
	st.shared.u32 	[%r3], %r135;
	ld.shared.u32 	%r136, [%r3+128];
	ld.shared.u32 	%r137, [%r27+20];
	ld.shared.u32 	%r138, [%r32+1408];
	add.s32 	%r139, %r138, %r137;
	min.s32 	%r140, %r136, %r139;
	st.shared.u32 	[%r3+128], %r140;
	ld.shared.u32 	%r141, [%r3+8192];
	ld.shared.u32 	%r142, [%r27+8212];
	ld.shared.u32 	%r143, [%r32+1280];
	add.s32 	%r144, %r143, %r142;
	min.s32 	%r145, %r141, %r144;
	st.shared.u32 	[%r3+8192], %r145;
	ld.shared.u32 	%r146, [%r3+8320];
	ld.shared.u32 	%r147, [%r27+8212];
	ld.shared.u32 	%r148, [%r32+1408];
	add.s32 	%r149, %r148, %r147;
	min.s32 	%r150, %r146, %r149;
	st.shared.u32 	[%r3+8320], %r150;
	bar.sync 	0;
	ld.shared.u32 	%r151, [%r3];
	ld.shared.u32 	%r152, [%r27+24];
	ld.shared.u32 	%r153, [%r32+1536];
	add.s32 	%r154, %r153, %r152;
	min.s32 	%r155, %r151, %r154;
	st.shared.u32 	[%r3], %r155;
	ld.shared.u32 	%r156, [%r3+128];
	ld.shared.u32 	%r157, [%r27+24];
	ld.shared.u32 	%r158, [%r32+1664];
	add.s32 	%r159, %r158, %r157;
	min.s32 	%r160, %r156, %r159;
	st.shared.u32 	[%r3+128], %r160;
	ld.shared.u32 	%r161, [%r3+8192];
	ld.shared.u32 	%r162, [%r27+8216];
	ld.shared.u32 	%r163, [%r32+1536];
	add.s32 	%r164, %r163, %r162;
	min.s32 	%r165, %r161, %r164;
	st.shared.u32 	[%r3+8192], %r165;
	ld.shared.u32 	%r166, [%r3+8320];
	ld.shared.u32 	%r167, [%r27+8216];
	ld.shared.u32 	%r168, [%r32+1664];
	add.s32 	%r169, %r168, %r167;
	min.s32 	%r170, %r166, %r169;
	st.shared.u32 	[%r3+8320], %r170;
	bar.sync 	0;
	ld.shared.u32 	%r171, [%r3];
	ld.shared.u32 	%r172, [%r27+28];
	ld.shared.u32 	%r173, [%r32+1792];
	add.s32 	%r174, %r173, %r172;
	min.s32 	%r175, %r171, %r174;
	st.shared.u32 	[%r3], %r175;
	ld.shared.u32 	%r176, [%r3+128];
	ld.shared.u32 	%r177, [%r27+28];
	ld.shared.u32 	%r178, [%r32+1920];
	add.s32 	%r179, %r178, %r177;
	min.s32 	%r180, %r176, %r179;
	st.shared.u32 	[%r3+128], %r180;
	ld.shared.u32 	%r181, [%r3+8192];
	ld.shared.u32 	%r182, [%r27+8220];
	ld.shared.u32 	%r183, [%r32+1792];
	add.s32 	%r184, %r183, %r182;
	min.s32 	%r185, %r181, %r184;
	st.shared.u32 	[%r3+8192], %r185;
	ld.shared.u32 	%r186, [%r3+8320];
	ld.shared.u32 	%r187, [%r27+8220];
	ld.shared.u32 	%r188, [%r32+1920];
	add.s32 	%r189, %r188, %r187;
	min.s32 	%r190, %r186, %r189;
	st.shared.u32 	[%r3+8320], %r190;
	bar.sync 	0;
	ld.shared.u32 	%r191, [%r3];
	ld.shared.u32 	%r192, [%r27+32];
	ld.shared.u32 	%r193, [%r32+2048];
	add.s32 	%r194, %r193, %r192;
	min.s32 	%r195, %r191, %r194;
	st.shared.u32 	[%r3], %r195;
	ld.shared.u32 	%r196, [%r3+128];
	ld.shared.u32 	%r197, [%r27+32];
	ld.shared.u32 	%r198, [%r32+2176];
	add.s32 	%r199, %r198, %r197;
	min.s32 	%r200, %r196, %r199;
	st.shared.u32 	[%r3+128], %r200;
	ld.shared.u32 	%r201, [%r3+8192];
	ld.shared.u32 	%r202, [%r27+8224];
	ld.shared.u32 	%r203, [%r32+2048];
	add.s32 	%r204, %r203, %r202;
	min.s32 	%r205, %r201, %r204;
	st.shared.u32 	[%r3+8192], %r205;
	ld.shared.u32 	%r206, [%r3+8320];
	ld.shared.u32 	%r207, [%r27+8224];
	ld.shared.u32 	%r208, [%r32+2176];
	add.s32 	%r209, %r208, %r207;
	min.s32 	%r210, %r206, %r209;
	st.shared.u32 	[%r3+8320], %r210;
	bar.sync 	0;
	ld.shared.u32 	%r211, [%r3];
	ld.shared.u32 	%r212, [%r27+36];
	ld.shared.u32 	%r213, [%r32+2304];
	add.s32 	%r214, %r213, %r212;
	min.s32 	%r215, %r211, %r214;
	st.shared.u32 	[%r3], %r215;
	ld.shared.u32 	%r216, [%r3+128];
	ld.shared.u32 	%r217, [%r27+36];
	ld.shared.u32 	%r218, [%r32+2432];
	add.s32 	%r219, %r218, %r217;
	min.s32 	%r220, %r216, %r219;
	st.shared.u32 	[%r3+128], %r220;
	ld.shared.u32 	%r221, [%r3+8192];
	ld.shared.u32 	%r222, [%r27+8228];
	ld.shared.u32 	%r223, [%r32+2304];
	add.s32 	%r224, %r223, %r222;
	min.s32 	%r225, %r221, %r224;
	st.shared.u32 	[%r3+8192], %r225;
	ld.shared.u32 	%r226, [%r3+8320];
	ld.shared.u32 	%r227, [%r27+8228];
	ld.shared.u32 	%r228, [%r32+2432];
	add.s32 	%r229, %r228, %r227;
	min.s32 	%r230, %r226, %r229;
	st.shared.u32 	[%r3+8320], %r230;
	bar.sync 	0;
	ld.shared.u32 	%r231, [%r3];
	ld.shared.u32 	%r232, [%r27+40];
	ld.shared.u32 	%r233, [%r32+2560];
	add.s32 	%r234, %r233, %r232;
	min.s32 	%r235, %r231, %r234;
	st.shared.u32 	[%r3], %r235;
	ld.shared.u32 	%r236, [%r3+128];
	ld.shared.u32 	%r237, [%r27+40];
	ld.shared.u32 	%r238, [%r32+2688];
	add.s32 	%r239, %r238, %r237;
	min.s32 	%r240, %r236, %r239;
	st.shared.u32 	[%r3+128], %r240;
	ld.shared.u32 	%r241, [%r3+8192];
	ld.shared.u32 	%r242, [%r27+8232];
	ld.shared.u32 	%r243, [%r32+2560];
	add.s32 	%r244, %r243, %r242;
	min.s32 	%r245, %r241, %r244;
	st.shared.u32 	[%r3+8192], %r245;
	ld.shared.u32 	%r246, [%r3+8320];
	ld.shared.u32 	%r247, [%r27+8232];
	ld.shared.u32 	%r248, [%r32+2688];
	add.s32 	%r249, %r248, %r247;
	min.s32 	%r250, %r246, %r249;
	st.shared.u32 	[%r3+8320], %r250;
	bar.sync 	0;
	ld.shared.u32 	%r251, [%r3];
	ld.shared.u32 	%r252, [%r27+44];
	ld.shared.u32 	%r253, [%r32+2816];
	add.s32 	%r254, %r253, %r252;
	min.s32 	%r255, %r251, %r254;
	st.shared.u32 	[%r3], %r255;
	ld.shared.u32 	%r256, [%r3+128];
	ld.shared.u32 	%r257, [%r27+44];
	ld.shared.u32 	%r258, [%r32+2944];
	add.s32 	%r259, %r258, %r257;
	min.s32 	%r260, %r256, %r259;
	st.shared.u32 	[%r3+128], %r260;
	ld.shared.u32 	%r261, [%r3+8192];
	ld.shared.u32 	%r262, [%r27+8236];
	ld.shared.u32 	%r263, [%r32+2816];
	add.s32 	%r264, %r263, %r262;
	min.s32 	%r265, %r261, %r264;
	st.shared.u32 	[%r3+8192], %r265;
	ld.shared.u32 	%r266, [%r3+8320];
	ld.shared.u32 	%r267, [%r27+8236];
	ld.shared.u32 	%r268, [%r32+2944];
	add.s32 	%r269, %r268, %r267;
	min.s32 	%r270, %r266, %r269;
	st.shared.u32 	[%r3+8320], %r270;
	bar.sync 	0;
	ld.shared.u32 	%r271, [%r3];
	ld.shared.u32 	%r272, [%r27+48];
	ld.shared.u32 	%r273, [%r32+3072];
	add.s32 	%r274, %r273, %r272;
	min.s32 	%r275, %r271, %r274;
	st.shared.u32 	[%r3], %r275;
	ld.shared.u32 	%r276, [%r3+128];
	ld.shared.u32 	%r277, [%r27+48];
	ld.shared.u32 	%r278, [%r32+3200];
	add.s32 	%r279, %r278, %r277;
	min.s32 	%r280, %r276, %r279;
	st.shared.u32 	[%r3+128], %r280;
	ld.shared.u32 	%r281, [%r3+8192];
	ld.shared.u32 	%r282, [%r27+8240];
	ld.shared.u32 	%r283, [%r32+3072];
	add.s32 	%r284, %r283, %r282;
	min.s32 	%r285, %r281, %r284;
	st.shared.u32 	[%r3+8192], %r285;
	ld.shared.u32 	%r286, [%r3+8320];
	ld.shared.u32 	%r287, [%r27+8240];
	ld.shared.u32 	%r288, [%r32+3200];
	add.s32 	%r289, %r288, %r287;
	min.s32 	%r290, %r286, %r289;
	st.shared.u32 	[%r3+8320], %r290;
	bar.sync 	0;
	ld.shared.u32 	%r291, [%r3];
	ld.shared.u32 	%r292, [%r27+52];
	ld.shared.u32 	%r293, [%r32+3328];
	add.s32 	%r294, %r293, %r292;
	min.s32 	%r295, %r291, %r294;
	st.shared.u32 	[%r3], %r295;
	ld.shared.u32 	%r296, [%r3+128];
	ld.shared.u32 	%r297, [%r27+52];
	ld.shared.u32 	%r298, [%r32+3456];
	add.s32 	%r299, %r298, %r297;
	min.s32 	%r300, %r296, %r299;
	st.shared.u32 	[%r3+128], %r300;
	ld.shared.u32 	%r301, [%r3+8192];
	ld.shared.u32 	%r302, [%r27+8244];
	ld.shared.u32 	%r303, [%r32+3328];
	add.s32 	%r304, %r303, %r302;
	min.s32 	%r305, %r301, %r304;
	st.shared.u32 	[%r3+8192], %r305;
	ld.shared.u32 	%r306, [%r3+8320];
	ld.shared.u32 	%r307, [%r27+8244];
	ld.shared.u32 	%r308, [%r32+3456];
	add.s32 	%r309, %r308, %r307;
	min.s32 	%r310, %r306, %r309;
	st.shared.u32 	[%r3+8320], %r310;
	bar.sync 	0;
	ld.shared.u32 	%r311, [%r3];
	ld.shared.u32 	%r312, [%r27+56];
	ld.shared.u32 	%r313, [%r32+3584];
	add.s32 	%r314, %r313, %r312;
	min.s32 	%r315, %r311, %r314;
	st.shared.u32 	[%r3], %r315;
	ld.shared.u32 	%r316, [%r3+128];
	ld.shared.u32 	%r317, [%r27+56];
	ld.shared.u32 	%r318, [%r32+3712];
	add.s32 	%r319, %r318, %r317;
	min.s32 	%r320, %r316, %r319;
	st.shared.u32 	[%r3+128], %r320;
	ld.shared.u32 	%r321, [%r3+8192];
	ld.shared.u32 	%r322, [%r27+8248];
	ld.shared.u32 	%r323, [%r32+3584];
	add.s32 	%r324, %r323, %r322;
	min.s32 	%r325, %r321, %r324;
	st.shared.u32 	[%r3+8192], %r325;
	ld.shared.u32 	%r326, [%r3+8320];
	ld.shared.u32 	%r327, [%r27+8248];
	ld.shared.u32 	%r328, [%r32+3712];
	add.s32 	%r329, %r328, %r327;
	min.s32 	%r330, %r326, %r329;
	st.shared.u32 	[%r3+8320], %r330;
	bar.sync 	0;
	ld.shared.u32 	%r331, [%r3];
	ld.shared.u32 	%r332, [%r27+60];
	ld.shared.u32 	%r333, [%r32+3840];
	add.s32 	%r334, %r333, %r332;
	min.s32 	%r335, %r331, %r334;
	st.shared.u32 	[%r3], %r335;
	ld.shared.u32 	%r336, [%r3+128];
	ld.shared.u32 	%r337, [%r27+60];
	ld.shared.u32 	%r338, [%r32+3968];
	add.s32 	%r339, %r338, %r337;
	min.s32 	%r340, %r336, %r339;
	st.shared.u32 	[%r3+128], %r340;
	ld.shared.u32 	%r341, [%r3+8192];
	ld.shared.u32 	%r342, [%r27+8252];
	ld.shared.u32 	%r343, [%r32+3840];
	add.s32 	%r344, %r343, %r342;
	min.s32 	%r345, %r341, %r344;
	st.shared.u32 	[%r3+8192], %r345;
	ld.shared.u32 	%r346, [%r3+8320];
	ld.shared.u32 	%r347, [%r27+8252];
	ld.shared.u32 	%r348, [%r32+3968];
	add.s32 	%r349, %r348, %r347;
	min.s32 	%r350, %r346, %r349;
	st.shared.u32 	[%r3+8320], %r350;
	bar.sync 	0;
	ld.shared.u32 	%r351, [%r3];
	ld.shared.u32 	%r352, [%r27+64];
	ld.shared.u32 	%r353, [%r32+4096];
	add.s32 	%r354, %r353, %r352;
	min.s32 	%r355, %r351, %r354;
	st.shared.u32 	[%r3], %r355;
	ld.shared.u32 	%r356, [%r3+128];
	ld.shared.u32 	%r357, [%r27+64];
	ld.shared.u32 	%r358, [%r32+4224];
	add.s32 	%r359, %r358, %r357;
	min.s32 	%r360, %r356, %r359;
	st.shared.u32 	[%r3+128], %r360;
	ld.shared.u32 	%r361, [%r3+8192];
	ld.shared.u32 	%r362, [%r27+8256];
	ld.shared.u32 	%r363, [%r32+4096];
	add.s32 	%r364, %r363, %r362;
	min.s32 	%r365, %r361, %r364;
	st.shared.u32 	[%r3+8192], %r365;
	ld.shared.u32 	%r366, [%r3+8320];
	ld.shared.u32 	%r367, [%r27+8256];
	ld.shared.u32 	%r368, [%r32+4224];
	add.s32 	%r369, %r368, %r367;
	min.s32 	%r370, %r366, %r369;
	st.shared.u32 	[%r3+8320], %r370;
	bar.sync 	0;
	ld.shared.u32 	%r371, [%r3];
	ld.shared.u32 	%r372, [%r27+68];
	ld.shared.u32 	%r373, [%r32+4352];
	add.s32 	%r374, %r373, %r372;
	min.s32 	%r375, %r371, %r374;
	st.shared.u32 	[%r3], %r375;
	ld.shared.u32 	%r376, [%r3+128];
	ld.shared.u32 	%r377, [%r27+68];
	ld.shared.u32 	%r378, [%r32+4480];
	add.s32 	%r379, %r378, %r377;
	min.s32 	%r380, %r376, %r379;
	st.shared.u32 	[%r3+128], %r380;
	ld.shared.u32 	%r381, [%r3+8192];
	ld.shared.u32 	%r382, [%r27+8260];
	ld.shared.u32 	%r383, [%r32+4352];
	add.s32 	%r384, %r383, %r382;
	min.s32 	%r385, %r381, %r384;
	st.shared.u32 	[%r3+8192], %r385;
	ld.shared.u32 	%r386, [%r3+8320];
	ld.shared.u32 	%r387, [%r27+8260];
	ld.shared.u32 	%r388, [%r32+4480];
	add.s32 	%r389, %r388, %r387;
	min.s32 	%r390, %r386, %r389;
	st.shared.u32 	[%r3+8320], %r390;
	bar.sync 	0;
	ld.shared.u32 	%r391, [%r3];
	ld.shared.u32 	%r392, [%r27+72];
	ld.shared.u32 	%r393, [%r32+4608];
	add.s32 	%r394, %r393, %r392;
	min.s32 	%r395, %r391, %r394;
	st.shared.u32 	[%r3], %r395;
	ld.shared.u32 	%r396, [%r3+128];
	ld.shared.u32 	%r397, [%r27+72];
	ld.shared.u32 	%r398, [%r32+4736];
	add.s32 	%r399, %r398, %r397;
	min.s32 	%r400, %r396, %r399;
	st.shared.u32 	[%r3+128], %r400;
	ld.shared.u32 	%r401, [%r3+8192];
	ld.shared.u32 	%r402, [%r27+8264];
	ld.shared.u32 	%r403, [%r32+4608];
	add.s32 	%r404, %r403, %r402;
	min.s32 	%r405, %r401, %r404;
	st.shared.u32 	[%r3+8192], %r405;
	ld.shared.u32 	%r406, [%r3+8320];
	ld.shared.u32 	%r407, [%r27+8264];
	ld.shared.u32 	%r408, [%r32+4736];
	add.s32 	%r409, %r408, %r407;
	min.s32 	%r410, %r406, %r409;
	st.shared.u32 	[%r3+8320], %r410;
	bar.sync 	0;
	ld.shared.u32 	%r411, [%r3];
	ld.shared.u32 	%r412, [%r27+76];
	ld.shared.u32 	%r413, [%r32+4864];
	add.s32 	%r414, %r413, %r412;
	min.s32 	%r415, %r411, %r414;
	st.shared.u32 	[%r3], %r415;
	ld.shared.u32 	%r416, [%r3+128];
	ld.shared.u32 	%r417, [%r27+76];
	ld.shared.u32 	%r418, [%r32+4992];
	add.s32 	%r419, %r418, %r417;
	min.s32 	%r420, %r416, %r419;
	st.shared.u32 	[%r3+128], %r420;
	ld.shared.u32 	%r421, [%r3+8192];
	ld.shared.u32 	%r422, [%r27+8268];
	ld.shared.u32 	%r423, [%r32+4864];
	add.s32 	%r424, %r423, %r422;
	min.s32 	%r425, %r421, %r424;
	st.shared.u32 	[%r3+8192], %r425;
	ld.shared.u32 	%r426, [%r3+8320];
	ld.shared.u32 	%r427, [%r27+8268];
	ld.shared.u32 	%r428, [%r32+4992];
	add.s32 	%r429, %r428, %r427;
	min.s32 	%r430, %r426, %r429;
	st.shared.u32 	[%r3+8320], %r430;
	bar.sync 	0;
	ld.shared.u32 	%r431, [%r3];
	ld.shared.u32 	%r432, [%r27+80];
	ld.shared.u32 	%r433, [%r32+5120];
	add.s32 	%r434, %r433, %r432;
	min.s32 	%r435, %r431, %r434;
	st.shared.u32 	[%r3], %r435;
	ld.shared.u32 	%r436, [%r3+128];
	ld.shared.u32 	%r437, [%r27+80];
	ld.shared.u32 	%r438, [%r32+5248];
	add.s32 	%r439, %r438, %r437;
	min.s32 	%r440, %r436, %r439;
	st.shared.u32 	[%r3+128], %r440;
	ld.shared.u32 	%r441, [%r3+8192];
	ld.shared.u32 	%r442, [%r27+8272];
	ld.shared.u32 	%r443, [%r32+5120];
	add.s32 	%r444, %r443, %r442;
	min.s32 	%r445, %r441, %r444;
	st.shared.u32 	[%r3+8192], %r445;
	ld.shared.u32 	%r446, [%r3+8320];
	ld.shared.u32 	%r447, [%r27+8272];
	ld.shared.u32 	%r448, [%r32+5248];
	add.s32 	%r449, %r448, %r447;
	min.s32 	%r450, %r446, %r449;
	st.shared.u32 	[%r3+8320], %r450;
	bar.sync 	0;
	ld.shared.u32 	%r451, [%r3];
	ld.shared.u32 	%r452, [%r27+84];
	ld.shared.u32 	%r453, [%r32+5376];
	add.s32 	%r454, %r453, %r452;
	min.s32 	%r455, %r451, %r454;
	st.shared.u32 	[%r3], %r455;
	ld.shared.u32 	%r456, [%r3+128];
	ld.shared.u32 	%r457, [%r27+84];
	ld.shared.u32 	%r458, [%r32+5504];
	add.s32 	%r459, %r458, %r457;
	min.s32 	%r460, %r456, %r459;
	st.shared.u32 	[%r3+128], %r460;
	ld.shared.u32 	%r461, [%r3+8192];
	ld.shared.u32 	%r462, [%r27+8276];
	ld.shared.u32 	%r463, [%r32+5376];
	add.s32 	%r464, %r463, %r462;
	min.s32 	%r465, %r461, %r464;
	st.shared.u32 	[%r3+8192], %r465;
	ld.shared.u32 	%r466, [%r3+8320];
	ld.shared.u32 	%r467, [%r27+8276];
	ld.shared.u32 	%r468, [%r32+5504];
	add.s32 	%r469, %r468, %r467;
	min.s32 	%r470, %r466, %r469;
	st.shared.u32 	[%r3+8320], %r470;
	bar.sync 	0;
	ld.shared.u32 	%r471, [%r3];
	ld.shared.u32 	%r472, [%r27+88];
	ld.shared.u32 	%r473, [%r32+5632];
	add.s32 	%r474, %r473, %r472;
	min.s32 	%r475, %r471, %r474;
	st.shared.u32 	[%r3], %r475;
	ld.shared.u32 	%r476, [%r3+128];
	ld.shared.u32 	%r477, [%r27+88];
	ld.shared.u32 	%r478, [%r32+5760];
	add.s32 	%r479, %r478, %r477;
	min.s32 	%r480, %r476, %r479;
	st.shared.u32 	[%r3+128], %r480;
	ld.shared.u32 	%r481, [%r3+8192];
	ld.shared.u32 	%r482, [%r27+8280];
	ld.shared.u32 	%r483, [%r32+5632];
	add.s32 	%r484, %r483, %r482;
	min.s32 	%r485, %r481, %r484;
	st.shared.u32 	[%r3+8192], %r485;
	ld.shared.u32 	%r486, [%r3+8320];
	ld.shared.u32 	%r487, [%r27+8280];
	ld.shared.u32 	%r488, [%r32+5760];
	add.s32 	%r489, %r488, %r487;
	min.s32 	%r490, %r486, %r489;
	st.shared.u32 	[%r3+8320], %r490;
	bar.sync 	0;
	ld.shared.u32 	%r491, [%r3];
	ld.shared.u32 	%r492, [%r27+92];
	ld.shared.u32 	%r493, [%r32+5888];
	add.s32 	%r494, %r493, %r492;
	min.s32 	%r495, %r491, %r494;
	st.shared.u32 	[%r3], %r495;
	ld.shared.u32 	%r496, [%r3+128];
	ld.shared.u32 	%r497, [%r27+92];
	ld.shared.u32 	%r498, [%r32+6016];
	add.s32 	%r499, %r498, %r497;
	min.s32 	%r500, %r496, %r499;
	st.shared.u32 	[%r3+128], %r500;
	ld.shared.u32 	%r501, [%r3+8192];
	ld.shared.u32 	%r502, [%r27+8284];
	ld.shared.u32 	%r503, [%r32+5888];
	add.s32 	%r504, %r503, %r502;
	min.s32 	%r505, %r501, %r504;
	st.shared.u32 	[%r3+8192], %r505;
	ld.shared.u32 	%r506, [%r3+8320];
	ld.shared.u32 	%r507, [%r27+8284];
	ld.shared.u32 	%r508, [%r32+6016];
	add.s32 	%r509, %r508, %r507;
	min.s32 	%r510, %r506, %r509;
	st.shared.u32 	[%r3+8320], %r510;
	bar.sync 	0;
	ld.shared.u32 	%r511, [%r3];
	ld.shared.u32 	%r512, [%r27+96];
	ld.shared.u32 	%r513, [%r32+6144];
	add.s32 	%r514, %r513, %r512;
	min.s32 	%r515, %r511, %r514;
	st.shared.u32 	[%r3], %r515;
	ld.shared.u32 	%r516, [%r3+128];
	ld.shared.u32 	%r517, [%r27+96];
	ld.shared.u32 	%r518, [%r32+6272];
	add.s32 	%r519, %r518, %r517;
	min.s32 	%r520, %r516, %r519;
	st.shared.u32 	[%r3+128], %r520;
	ld.shared.u32 	%r521, [%r3+8192];
	ld.shared.u32 	%r522, [%r27+8288];
	ld.shared.u32 	%r523, [%r32+6144];
	add.s32 	%r524, %r523, %r522;
	min.s32 	%r525, %r521, %r524;
	st.shared.u32 	[%r3+8192], %r525;
	ld.shared.u32 	%r526, [%r3+8320];
	ld.shared.u32 	%r527, [%r27+8288];
	ld.shared.u32 	%r528, [%r32+6272];
	add.s32 	%r529, %r528, %r527;
	min.s32 	%r530, %r526, %r529;
	st.shared.u32 	[%r3+8320], %r530;
	bar.sync 	0;
	ld.shared.u32 	%r531, [%r3];
	ld.shared.u32 	%r532, [%r27+100];
	ld.shared.u32 	%r533, [%r32+6400];
	add.s32 	%r534, %r533, %r532;
	min.s32 	%r535, %r531, %r534;
	st.shared.u32 	[%r3], %r535;
	ld.shared.u32 	%r536, [%r3+128];
	ld.shared.u32 	%r537, [%r27+100];
	ld.shared.u32 	%r538, [%r32+6528];
	add.s32 	%r539, %r538, %r537;
	min.s32 	%r540, %r536, %r539;
	st.shared.u32 	[%r3+128], %r540;
	ld.shared.u32 	%r541, [%r3+8192];
	ld.shared.u32 	%r542, [%r27+8292];
	ld.shared.u32 	%r543, [%r32+6400];
	add.s32 	%r544, %r543, %r542;
	min.s32 	%r545, %r541, %r544;
	st.shared.u32 	[%r3+8192], %r545;
	ld.shared.u32 	%r546, [%r3+8320];
	ld.shared.u32 	%r547, [%r27+8292];
	ld.shared.u32 	%r548, [%r32+6528];
	add.s32 	%r549, %r548, %r547;
	min.s32 	%r550, %r546, %r549;
	st.shared.u32 	[%r3+8320], %r550;
	bar.sync 	0;
	ld.shared.u32 	%r551, [%r3];
	ld.shared.u32 	%r552, [%r27+104];
	ld.shared.u32 	%r553, [%r32+6656];
	add.s32 	%r554, %r553, %r552;
	min.s32 	%r555, %r551, %r554;
	st.shared.u32 	[%r3], %r555;
	ld.shared.u32 	%r556, [%r3+128];
	ld.shared.u32 	%r557, [%r27+104];
	ld.shared.u32 	%r558, [%r32+6784];
	add.s32 	%r559, %r558, %r557;
	min.s32 	%r560, %r556, %r559;
	st.shared.u32 	[%r3+128], %r560;
	ld.shared.u32 	%r561, [%r3+8192];
	ld.shared.u32 	%r562, [%r27+8296];
	ld.shared.u32 	%r563, [%r32+6656];
	add.s32 	%r564, %r563, %r562;
	min.s32 	%r565, %r561, %r564;
	st.shared.u32 	[%r3+8192], %r565;
	ld.shared.u32 	%r566, [%r3+8320];
	ld.shared.u32 	%r567, [%r27+8296];
	ld.shared.u32 	%r568, [%r32+6784];
	add.s32 	%r569, %r568, %r567;
	min.s32 	%r570, %r566, %r569;
	st.shared.u32 	[%r3+8320], %r570;
	bar.sync 	0;
	ld.shared.u32 	%r571, [%r3];
	ld.shared.u32 	%r572, [%r27+108];
	ld.shared.u32 	%r573, [%r32+6912];
	add.s32 	%r574, %r573, %r572;
	min.s32 	%r575, %r571, %r574;
	st.shared.u32 	[%r3], %r575;
	ld.shared.u32 	%r576, [%r3+128];
	ld.shared.u32 	%r577, [%r27+108];
	ld.shared.u32 	%r578, [%r32+7040];
	add.s32 	%r579, %r578, %r577;
	min.s32 	%r580, %r576, %r579;
	st.shared.u32 	[%r3+128], %r580;
	ld.shared.u32 	%r581, [%r3+8192];
	ld.shared.u32 	%r582, [%r27+8300];
	ld.shared.u32 	%r583, [%r32+6912];
	add.s32 	%r584, %r583, %r582;
	min.s32 	%r585, %r581, %r584;
	st.shared.u32 	[%r3+8192], %r585;
	ld.shared.u32 	%r586, [%r3+8320];
	ld.shared.u32 	%r587, [%r27+8300];
	ld.shared.u32 	%r588, [%r32+7040];
	add.s32 	%r589, %r588, %r587;
	min.s32 	%r590, %r586, %r589;
	st.shared.u32 	[%r3+8320], %r590;
	bar.sync 	0;
	ld.shared.u32 	%r591, [%r3];
	ld.shared.u32 	%r592, [%r27+112];
	ld.shared.u32 	%r593, [%r32+7168];
	add.s32 	%r594, %r593, %r592;
	min.s32 	%r595, %r591, %r594;
	st.shared.u32 	[%r3], %r595;
	ld.shared.u32 	%r596, [%r3+128];
	ld.shared.u32 	%r597, [%r27+112];
	ld.shared.u32 	%r598, [%r32+7296];
	add.s32 	%r599, %r598, %r597;
	min.s32 	%r600, %r596, %r599;
	st.shared.u32 	[%r3+128], %r600;
	ld.shared.u32 	%r601, [%r3+8192];
	ld.shared.u32 	%r602, [%r27+8304];
	ld.shared.u32 	%r603, [%r32+7168];
	add.s32 	%r604, %r603, %r602;
	min.s32 	%r605, %r601, %r604;
	st.shared.u32 	[%r3+8192], %r605;
	ld.shared.u32 	%r606, [%r3+8320];
	ld.shared.u32 	%r607, [%r27+8304];
	ld.shared.u32 	%r608, [%r32+7296];
	add.s32 	%r609, %r608, %r607;
	min.s32 	%r610, %r606, %r609;
	st.shared.u32 	[%r3+8320], %r610;
	bar.sync 	0;
	ld.shared.u32 	%r611, [%r3];
	ld.shared.u32 	%r612, [%r27+116];
	ld.shared.u32 	%r613, [%r32+7424];
	add.s32 	%r614, %r613, %r612;
	min.s32 	%r615, %r611, %r614;
	st.shared.u32 	[%r3], %r615;
	ld.shared.u32 	%r616, [%r3+128];
	ld.shared.u32 	%r617, [%r27+116];
	ld.shared.u32 	%r618, [%r32+7552];
	add.s32 	%r619, %r618, %r617;
	min.s32 	%r620, %r616, %r619;
	st.shared.u32 	[%r3+128], %r620;
	ld.shared.u32 	%r621, [%r3+8192];
	ld.shared.u32 	%r622, [%r27+8308];
	ld.shared.u32 	%r623, [%r32+7424];
	add.s32 	%r624, %r623, %r622;
	min.s32 	%r625, %r621, %r624;
	st.shared.u32 	[%r3+8192], %r625;
	ld.shared.u32 	%r626, [%r3+8320];
	ld.shared.u32 	%r627, [%r27+8308];
	ld.shared.u32 	%r628, [%r32+7552];
	add.s32 	%r629, %r628, %r627;
	min.s32 	%r630, %r626, %r629;
	st.shared.u32 	[%r3+8320], %r630;
	bar.sync 	0;
	ld.shared.u32 	%r631, [%r3];
	ld.shared.u32 	%r632, [%r27+120];
	ld.shared.u32 	%r633, [%r32+7680];
	add.s32 	%r634, %r633, %r632;
	min.s32 	%r635, %r631, %r634;
	st.shared.u32 	[%r3], %r635;
	ld.shared.u32 	%r636, [%r3+128];
	ld.shared.u32 	%r637, [%r27+120];
	ld.shared.u32 	%r638, [%r32+7808];
	add.s32 	%r639, %r638, %r637;
	min.s32 	%r640, %r636, %r639;
	st.shared.u32 	[%r3+128], %r640;
	ld.shared.u32 	%r641, [%r3+8192];
	ld.shared.u32 	%r642, [%r27+8312];
	ld.shared.u32 	%r643, [%r32+7680];
	add.s32 	%r644, %r643, %r642;
	min.s32 	%r645, %r641, %r644;
	st.shared.u32 	[%r3+8192], %r645;
	ld.shared.u32 	%r646, [%r3+8320];
	ld.shared.u32 	%r647, [%r27+8312];
	ld.shared.u32 	%r648, [%r32+7808];
	add.s32 	%r649, %r648, %r647;
	min.s32 	%r650, %r646, %r649;
	st.shared.u32 	[%r3+8320], %r650;
	bar.sync 	0;
	ld.shared.u32 	%r651, [%r3];
	ld.shared.u32 	%r652, [%r27+124];
	ld.shared.u32 	%r653, [%r32+7936];
	add.s32 	%r654, %r653, %r652;
	min.s32 	%r655, %r651, %r654;
	st.shared.u32 	[%r3], %r655;
	ld.shared.u32 	%r656, [%r3+128];
	ld.shared.u32 	%r657, [%r27+124];
	ld.shared.u32 	%r658, [%r32+8064];
	add.s32 	%r659, %r658, %r657;
	min.s32 	%r660, %r656, %r659;
	st.shared.u32 	[%r3+128], %r660;
	ld.shared.u32 	%r661, [%r3+8192];
	ld.shared.u32 	%r662, [%r27+8316];
	ld.shared.u32 	%r663, [%r32+7936];
	add.s32 	%r664, %r663, %r662;
	min.s32 	%r665, %r661, %r664;
	st.shared.u32 	[%r3+8192], %r665;
	ld.shared.u32 	%r666, [%r3+8320];
	ld.shared.u32 	%r667, [%r27+8316];
	ld.shared.u32 	%r668, [%r32+8064];
	add.s32 	%r669, %r668, %r667;
	min.s32 	%r670, %r666, %r669;
	st.shared.u32 	[%r3+8320], %r670;
	bar.sync 	0;
	add.s32 	%r675, %r675, 32;
	setp.ne.s32 	%p1, %r675, 64;
	@%p1 bra 	$L__BB0_1;
	ld.shared.u32 	%r671, [%r3];
	st.global.u32 	[%rd1], %r671;
	ld.shared.u32 	%r672, [%r3+128];
	st.global.u32 	[%rd1+128], %r672;
	ld.shared.u32 	%r673, [%r3+8192];
	st.global.u32 	[%rd2], %r673;
	ld.shared.u32 	%r674, [%r3+8320];
	st.global.u32 	[%rd2+128], %r674;
	ret;

}
	// .globl	_Z7phase_2Piii
.visible .entry _Z7phase_2Piii(
	.param .u64 .ptr .align 1 _Z7phase_2Piii_param_0,
	.param .u32 _Z7phase_2Piii_param_1,
	.param .u32 _Z7phase_2Piii_param_2
)
{
	.reg .pred 	%p<3>;
	.reg .b32 	%r<920>;
	.reg .b64 	%rd<15>;
	// demoted variable
	.shared .align 4 .b8 _ZZ7phase_2PiiiE7pivot_D[16384];
	// demoted variable
	.shared .align 4 .b8 _ZZ7phase_2PiiiE5row_D[16384];
	// demoted variable
	.shared .align 4 .b8 _ZZ7phase_2PiiiE5col_D[16384];
	ld.param.u64 	%rd5, [_Z7phase_2Piii_param_0];
	ld.param.u32 	%r28, [_Z7phase_2Piii_param_1];
	ld.param.u32 	%r29, [_Z7phase_2Piii_param_2];
	mov.u32 	%r1, %ctaid.x;
	setp.eq.s32 	%p1, %r1, %r28;
	@%p1 bra 	$L__BB1_4;
	cvta.to.global.u64 	%rd6, %rd5;
	mov.u32 	%r31, %tid.x;
	mov.u32 	%r32, %tid.y;
	shl.b32 	%r33, %r28, 6;
	add.s32 	%r34, %r33, %r31;
	add.s32 	%r35, %r33, %r32;
	mul.lo.s32 	%r36, %r35, %r29;
	add.s32 	%r37, %r36, %r34;
	mul.wide.s32 	%rd7, %r37, 4;
	add.s64 	%rd8, %rd6, %rd7;
	ld.global.u32 	%r38, [%rd8];
	shl.b32 	%r39, %r32, 6;
	add.s32 	%r40, %r39, %r31;
	shl.b32 	%r41, %r40, 2;
	mov.u32 	%r42, _ZZ7phase_2PiiiE7pivot_D;
	add.s32 	%r43, %r42, %r41;
	st.shared.u32 	[%r43], %r38;
	ld.global.u32 	%r44, [%rd8+128];
	st.shared.u32 	[%r43+128], %r44;
	shl.b32 	%r45, %r29, 5;
	add.s32 	%r46, %r36, %r45;
	add.s32 	%r47, %r46, %r34;
	mul.wide.s32 	%rd9, %r47, 4;
	add.s64 	%rd10, %rd6, %rd9;
	ld.global.u32 	%r48, [%rd10];
	st.shared.u32 	[%r43+8192], %r48;
	ld.global.u32 	%r49, [%rd10+128];
	st.shared.u32 	[%r43+8320], %r49;
	shl.b32 	%r50, %r1, 6;
	add.s32 	%r51, %r50, %r31;
	add.s32 	%r52, %r36, %r51;
	mul.wide.s32 	%rd11, %r52, 4;
	add.s64 	%rd1, %rd6, %rd11;
	ld.global.u32 	%r53, [%rd1];
	mov.u32 	%r54, _ZZ7phase_2PiiiE5row_D;
	add.s32 	%r55, %r54, %r41;
	st.shared.u32 	[%r55], %r53;
	ld.global.u32 	%r56, [%rd1+128];
	st.shared.u32 	[%r55+128], %r56;
	add.s32 	%r57, %r46, %r51;
	mul.wide.s32 	%rd12, %r57, 4;
	add.s64 	%rd2, %rd6, %rd12;
	ld.global.u32 	%r58, [%rd2];
	st.shared.u32 	[%r55+8192], %r58;
	ld.global.u32 	%r59, [%rd2+128];
	st.shared.u32 	[%r55+8320], %r59;
	add.s32 	%r60, %r50, %r32;
	mad.lo.s32 	%r61, %r29, %r60, %r34;
	mul.wide.s32 	%rd13, %r61, 4;
	add.s64 	%rd3, %rd6, %rd13;
	ld.global.u32 	%r62, [%rd3];
	mov.u32 	%r63, _ZZ7phase_2PiiiE5col_D;
	add.s32 	%r64, %r63, %r41;
	st.shared.u32 	[%r64], %r62;
	ld.global.u32 	%r65, [%rd3+128];
	st.shared.u32 	[%r64+128], %r65;
	add.s32 	%r66, %r61, %r45;
	mul.wide.s32 	%rd14, %r66, 4;
	add.s64 	%rd4, %rd6, %rd14;
	ld.global.u32 	%r67, [%rd4];
	st.shared.u32 	[%r64+8192], %r67;
	ld.global.u32 	%r68, [%rd4+128];
	st.shared.u32 	[%r64+8320], %r68;
	bar.sync 	0;
	ld.shared.u32 	%r918, [%r55];
	ld.shared.u32 	%r917, [%r55+128];
	ld.shared.u32 	%r916, [%r55+8192];
	ld.shared.u32 	%r915, [%r55+8320];
	ld.shared.u32 	%r914, [%r64];
	ld.shared.u32 	%r913, [%r64+128];
	ld.shared.u32 	%r912, [%r64+8192];
	ld.shared.u32 	%r911, [%r64+8320];
	mov.b32 	%r919, 0;
$L__BB1_2:
	.pragma "nounroll";
	add.s32 	%r71, %r39, %r919;
	shl.b32 	%r72, %r71, 2;
	add.s32 	%r74, %r42, %r72;
	ld.shared.u32 	%r75, [%r74];
	shl.b32 	%r76, %r919, 6;
	add.s32 	%r78, %r76, %r31;
	shl.b32 	%r79, %r78, 2;
	add.s32 	%r81, %r54, %r79;
	ld.shared.u32 	%r82, [%r81];
	add.s32 	%r83, %r82, %r75;
	min.s32 	%r84, %r918, %r83;
	add.s32 	%r85, %r39, %r31;
	shl.b32 	%r86, %r85, 2;
	add.s32 	%r87, %r54, %r86;
	st.shared.u32 	[%r87], %r84;
	ld.shared.u32 	%r88, [%r81+128];
	add.s32 	%r89, %r88, %r75;
	min.s32 	%r90, %r917, %r89;
	st.shared.u32 	[%r87+128], %r90;
	ld.shared.u32 	%r91, [%r74+8192];
	ld.shared.u32 	%r92, [%r81];
	add.s32 	%r93, %r92, %r91;
	min.s32 	%r94, %r916, %r93;
	st.shared.u32 	[%r87+8192], %r94;
	ld.shared.u32 	%r95, [%r81+128];
	add.s32 	%r96, %r95, %r91;
	min.s32 	%r97, %r915, %r96;
	st.shared.u32 	[%r87+8320], %r97;
	mov.u32 	%r98, _ZZ7phase_2PiiiE5col_D;
	add.s32 	%r99, %r98, %r79;
	ld.shared.u32 	%r100, [%r99];
	add.s32 	%r101, %r100, %r75;
	min.s32 	%r102, %r914, %r101;
	add.s32 	%r103, %r98, %r86;
	st.shared.u32 	[%r103], %r102;
	ld.shared.u32 	%r104, [%r99+128];
	add.s32 	%r105, %r104, %r75;
	min.s32 	%r106, %r913, %r105;
	st.shared.u32 	[%r103+128], %r106;
	ld.shared.u32 	%r107, [%r99];
	add.s32 	%r108, %r107, %r91;
	min.s32 	%r109, %r912, %r108;
	st.shared.u32 	[%r103+8192], %r109;
	ld.shared.u32 	%r110, [%r99+128];
	add.s32 	%r111, %r110, %r91;
	min.s32 	%r112, %r911, %r111;
	st.shared.u32 	[%r103+8320], %r112;
	ld.shared.u32 	%r113, [%r74+4];
	ld.shared.u32 	%r114, [%r81+256];
	add.s32 	%r115, %r114, %r113;
	min.s32 	%r116, %r84, %r115;
	st.shared.u32 	[%r87], %r116;
	ld.shared.u32 	%r117, [%r81+384];
	add.s32 	%r118, %r117, %r113;
	min.s32 	%r119, %r90, %r118;
	st.shared.u32 	[%r87+128], %r119;
	ld.shared.u32 	%r120, [%r74+8196];
	ld.shared.u32 	%r121, [%r81+256];
	add.s32 	%r122, %r121, %r120;
	min.s32 	%r123, %r94, %r122;
	st.shared.u32 	[%r87+8192], %r123;
	ld.shared.u32 	%r124, [%r81+384];
	add.s32 	%r125, %r124, %r120;
	min.s32 	%r126, %r97, %r125;
	st.shared.u32 	[%r87+8320], %r126;
	ld.shared.u32 	%r127, [%r99+256];
	add.s32 	%r128, %r127, %r113;
	min.s32 	%r129, %r102, %r128;
	st.shared.u32 	[%r103], %r129;
	ld.shared.u32 	%r130, [%r99+384];
	add.s32 	%r131, %r130, %r113;
	min.s32 	%r132, %r106, %r131;
	st.shared.u32 	[%r103+128], %r132;
	ld.shared.u32 	%r133, [%r99+256];
	add.s32 	%r134, %r133, %r120;
	min.s32 	%r135, %r109, %r134;
	st.shared.u32 	[%r103+8192], %r135;
	ld.shared.u32 	%r136, [%r99+384];
	add.s32 	%r137, %r136, %r120;
	min.s32 	%r138, %r112, %r137;
	st.shared.u32 	[%r103+8320], %r138;
	ld.shared.u32 	%r139, [%r74+8];
	ld.shared.u32 	%r140, [%r81+512];
	add.s32 	%r141, %r140, %r139;
	min.s32 	%r142, %r116, %r141;
	st.shared.u32 	[%r87], %r142;
	ld.shared.u32 	%r143, [%r81+640];
	add.s32 	%r144, %r143, %r139;
	min.s32 	%r145, %r119, %r144;
	st.shared.u32 	[%r87+128], %r145;
	ld.shared.u32 	%r146, [%r74+8200];
	ld.shared.u32 	%r147, [%r81+512];
	add.s32 	%r148, %r147, %r146;
	min.s32 	%r149, %r123, %r148;
	st.shared.u32 	[%r87+8192], %r149;
	ld.shared.u32 	%r150, [%r81+640];
	add.s32 	%r151, %r150, %r146;
	min.s32 	%r152, %r126, %r151;
	st.shared.u32 	[%r87+8320], %r152;
	ld.shared.u32 	%r153, [%r99+512];
	add.s32 	%r154, %r153, %r139;
	min.s32 	%r155, %r129, %r154;
	st.shared.u32 	[%r103], %r155;
	ld.shared.u32 	%r156, [%r99+640];
	add.s32 	%r157, %r156, %r139;
	min.s32 	%r158, %r132, %r157;
	st.shared.u32 	[%r103+128], %r158;
	ld.shared.u32 	%r159, [%r99+512];
	add.s32 	%r160, %r159, %r146;
	min.s32 	%r161, %r135, %r160;
	st.shared.u32 	[%r103+8192], %r161;
	ld.shared.u32 	%r162, [%r99+640];
	add.s32 	%r163, %r162, %r146;
	min.s32 	%r164, %r138, %r163;
	st.shared.u32 	[%r103+8320], %r164;
	ld.shared.u32 	%r165, [%r74+12];
	ld.shared.u32 	%r166, [%r81+768];
	add.s32 	%r167, %r166, %r165;
	min.s32 	%r168, %r142, %r167;
	st.shared.u32 	[%r87], %r168;
	ld.shared.u32 	%r169, [%r81+896];
	add.s32 	%r170, %r169, %r165;
	min.s32 	%r171, %r145, %r170;
	st.shared.u32 	[%r87+128], %r171;
	ld.shared.u32 	%r172, [%r74+8204];
	ld.shared.u32 	%r173, [%r81+768];
	add.s32 	%r174, %r173, %r172;
	min.s32 	%r175, %r149, %r174;
	st.shared.u32 	[%r87+8192], %r175;
	ld.shared.u32 	%r176, [%r81+896];
	add.s32 	%r177, %r176, %r172;
	min.s32 	%r178, %r152, %r177;
	st.shared.u32 	[%r87+8320], %r178;
	ld.shared.u32 	%r179, [%r99+768];
	add.s32 	%r180, %r179, %r165;
	min.s32 	%r181, %r155, %r180;
	st.shared.u32 	[%r103], %r181;
	ld.shared.u32 	%r182, [%r99+896];
	add.s32 	%r183, %r182, %r165;
	min.s32 	%r184, %r158, %r183;
	st.shared.u32 	[%r103+128], %r184;
	ld.shared.u32 	%r185, [%r99+768];
	add.s32 	%r186, %r185, %r172;
	min.s32 	%r187, %r161, %r186;
	st.shared.u32 	[%r103+8192], %r187;
	ld.shared.u32 	%r188, [%r99+896];
	add.s32 	%r189, %r188, %r172;
	min.s32 	%r190, %r164, %r189;
	st.shared.u32 	[%r103+8320], %r190;
	ld.shared.u32 	%r191, [%r74+16];
	ld.shared.u32 	%r192, [%r81+1024];
	add.s32 	%r193, %r192, %r191;
	min.s32 	%r194, %r168, %r193;
	st.shared.u32 	[%r87], %r194;
	ld.shared.u32 	%r195, [%r81+1152];
	add.s32 	%r196, %r195, %r191;
	min.s32 	%r197, %r171, %r196;
	st.shared.u32 	[%r87+128], %r197;
	ld.shared.u32 	%r198, [%r74+8208];
	ld.shared.u32 	%r199, [%r81+1024];
	add.s32 	%r200, %r199, %r198;
	min.s32 	%r201, %r175, %r200;
	st.shared.u32 	[%r87+8192], %r201;
	ld.shared.u32 	%r202, [%r81+1152];
	add.s32 	%r203, %r202, %r198;
	min.s32 	%r204, %r178, %r203;
	st.shared.u32 	[%r87+8320], %r204;
	ld.shared.u32 	%r205, [%r99+1024];
	add.s32 	%r206, %r205, %r191;
	min.s32 	%r207, %r181, %r206;
	st.shared.u32 	[%r103], %r207;
	ld.shared.u32 	%r208, [%r99+1152];
	add.s32 	%r209, %r208, %r191;
	min.s32 	%r210, %r184, %r209;
	st.shared.u32 	[%r103+128], %r210;
	ld.shared.u32 	%r211, [%r99+1024];
	add.s32 	%r212, %r211, %r198;
	min.s32 	%r213, %r187, %r212;
	st.shared.u32 	[%r103+8192], %r213;
	ld.shared.u32 	%r214, [%r99+1152];
	add.s32 	%r215, %r214, %r198;
	min.s32 	%r216, %r190, %r215;
	st.shared.u32 	[%r103+8320], %r216;
	ld.shared.u32 	%r217, [%r74+20];
	ld.shared.u32 	%r218, [%r81+1280];
	add.s32 	%r219, %r218, %r217;
	min.s32 	%r220, %r194, %r219;
	st.shared.u32 	[%r87], %r220;
	ld.shared.u32 	%r221, [%r81+1408];
	add.s32 	%r222, %r221, %r217;
	min.s32 	%r223, %r197, %r222;
	st.shared.u32 	[%r87+128], %r223;
	ld.shared.u32 	%r224, [%r74+8212];
	ld.shared.u32 	%r225, [%r81+1280];
	add.s32 	%r226, %r225, %r224;
	min.s32 	%r227, %r201, %r226;
	st.shared.u32 	[%r87+8192], %r227;
	ld.shared.u32 	%r228, [%r81+1408];
	add.s32 	%r229, %r228, %r224;
	min.s32 	%r230, %r204, %r229;
	st.shared.u32 	[%r87+8320], %r230;
	ld.shared.u32 	%r231, [%r99+1280];
	add.s32 	%r232, %r231, %r217;
	min.s32 	%r233, %r207, %r232;
	st.shared.u32 	[%r103], %r233;
	ld.shared.u32 	%r234, [%r99+1408];
	add.s32 	%r235, %r234, %r217;
	min.s32 	%r236, %r210, %r235;
	st.shared.u32 	[%r103+128], %r236;
	ld.shared.u32 	%r237, [%r99+1280];
	add.s32 	%r238, %r237, %r224;
	min.s32 	%r239, %r213, %r238;
	st.shared.u32 	[%r103+8192], %r239;
	ld.shared.u32 	%r240, [%r99+1408];
	add.s32 	%r241, %r240, %r224;
	min.s32 	%r242, %r216, %r241;
	st.shared.u32 	[%r103+8320], %r242;
	ld.shared.u32 	%r243, [%r74+24];
	ld.shared.u32 	%r244, [%r81+1536];
	add.s32 	%r245, %r244, %r243;
	min.s32 	%r246, %r220, %r245;
	st.shared.u32 	[%r87], %r246;
	ld.shared.u32 	%r247, [%r81+1664];
	add.s32 	%r248, %r247, %r243;
	min.s32 	%r249, %r223, %r248;
	st.shared.u32 	[%r87+128], %r249;
	ld.shared.u32 	%r250, [%r74+8216];
	ld.shared.u32 	%r251, [%r81+1536];
	add.s32 	%r252, %r251, %r250;
	min.s32 	%r253, %r227, %r252;
	st.shared.u32 	[%r87+8192], %r253;
	ld.shared.u32 	%r254, [%r81+1664];
	add.s32 	%r255, %r254, %r250;
	min.s32 	%r256, %r230, %r255;
	st.shared.u32 	[%r87+8320], %r256;
	ld.shared.u32 	%r257, [%r99+1536];
	add.s32 	%r258, %r257, %r243;
	min.s32 	%r259, %r233, %r258;
	st.shared.u32 	[%r103], %r259;
	ld.shared.u32 	%r260, [%r99+1664];
	add.s32 	%r261, %r260, %r243;
	min.s32 	%r262, %r236, %r261;
	st.shared.u32 	[%r103+128], %r262;
	ld.shared.u32 	%r263, [%r99+1536];
	add.s32 	%r264, %r263, %r250;
	min.s32 	%r265, %r239, %r264;
	st.shared.u32 	[%r103+8192], %r265;
	ld.shared.u32 	%r266, [%r99+1664];
	add.s32 	%r267, %r266, %r250;
	min.s32 	%r268, %r242, %r267;
	st.shared.u32 	[%r103+8320], %r268;
	ld.shared.u32 	%r269, [%r74+28];
	ld.shared.u32 	%r270, [%r81+1792];
	add.s32 	%r271, %r270, %r269;
	min.s32 	%r272, %r246, %r271;
	st.shared.u32 	[%r87], %r272;
	ld.shared.u32 	%r273, [%r81+1920];
	add.s32 	%r274, %r273, %r269;
	min.s32 	%r275, %r249, %r274;
	st.shared.u32 	[%r87+128], %r275;
	ld.shared.u32 	%r276, [%r74+8220];
	ld.shared.u32 	%r277, [%r81+1792];
	add.s32 	%r278, %r277, %r276;
	min.s32 	%r279, %r253, %r278;
	st.shared.u32 	[%r87+8192], %r279;
	ld.shared.u32 	%r280, [%r81+1920];
	add.s32 	%r281, %r280, %r276;
	min.s32 	%r282, %r256, %r281;
	st.shared.u32 	[%r87+8320], %r282;
	ld.shared.u32 	%r283, [%r99+1792];
	add.s32 	%r284, %r283, %r269;
	min.s32 	%r285, %r259, %r284;
	st.shared.u32 	[%r103], %r285;
	ld.shared.u32 	%r286, [%r99+1920];
	add.s32 	%r287, %r286, %r269;
	min.s32 	%r288, %r262, %r287;
	st.shared.u32 	[%r103+128], %r288;
	ld.shared.u32 	%r289, [%r99+1792];
	add.s32 	%r290, %r289, %r276;
	min.s32 	%r291, %r265, %r290;
	st.shared.u32 	[%r103+8192], %r291;
	ld.shared.u32 	%r292, [%r99+1920];
	add.s32 	%r293, %r292, %r276;
	min.s32 	%r294, %r268, %r293;
	st.shared.u32 	[%r103+8320], %r294;
	ld.shared.u32 	%r295, [%r74+32];
	ld.shared.u32 	%r296, [%r81+2048];
	add.s32 	%r297, %r296, %r295;
	min.s32 	%r298, %r272, %r297;
	st.shared.u32 	[%r87], %r298;
	ld.shared.u32 	%r299, [%r81+2176];
	add.s32 	%r300, %r299, %r295;
	min.s32 	%r301, %r275, %r300;
	st.shared.u32 	[%r87+128], %r301;
	ld.shared.u32 	%r302, [%r74+8224];
	ld.shared.u32 	%r303, [%r81+2048];
	add.s32 	%r304, %r303, %r302;
	min.s32 	%r305, %r279, %r304;
	st.shared.u32 	[%r87+8192], %r305;
	ld.shared.u32 	%r306, [%r81+2176];
	add.s32 	%r307, %r306, %r302;
	min.s32 	%r308, %r282, %r307;
	st.shared.u32 	[%r87+8320], %r308;
	ld.shared.u32 	%r309, [%r99+2048];
	add.s32 	%r310, %r309, %r295;
	min.s32 	%r311, %r285, %r310;
	st.shared.u32 	[%r103], %r311;
	ld.shared.u32 	%r312, [%r99+2176];
	add.s32 	%r313, %r312, %r295;
	min.s32 	%r314, %r288, %r313;
	st.shared.u32 	[%r103+128], %r314;
	ld.shared.u32 	%r315, [%r99+2048];
	add.s32 	%r316, %r315, %r302;
	min.s32 	%r317, %r291, %r316;
	st.shared.u32 	[%r103+8192], %r317;
	ld.shared.u32 	%r318, [%r99+2176];
	add.s32 	%r319, %r318, %r302;
	min.s32 	%r320, %r294, %r319;
	st.shared.u32 	[%r103+8320], %r320;
	ld.shared.u32 	%r321, [%r74+36];
	ld.shared.u32 	%r322, [%r81+2304];
	add.s32 	%r323, %r322, %r321;
	min.s32 	%r324, %r298, %r323;
	st.shared.u32 	[%r87], %r324;
	ld.shared.u32 	%r325, [%r81+2432];
	add.s32 	%r326, %r325, %r321;
	min.s32 	%r327, %r301, %r326;
	st.shared.u32 	[%r87+128], %r327;
	ld.shared.u32 	%r328, [%r74+8228];
	ld.shared.u32 	%r329, [%r81+2304];
	add.s32 	%r330, %r329, %r328;
	min.s32 	%r331, %r305, %r330;
	st.shared.u32 	[%r87+8192], %r331;
	ld.shared.u32 	%r332, [%r81+2432];
	add.s32 	%r333, %r332, %r328;
	min.s32 	%r334, %r308, %r333;
	st.shared.u32 	[%r87+8320], %r334;
	ld.shared.u32 	%r335, [%r99+2304];
	add.s32 	%r336, %r335, %r321;
	min.s32 	%r337, %r311, %r336;
	st.shared.u32 	[%r103], %r337;
	ld.shared.u32 	%r338, [%r99+2432];
	add.s32 	%r339, %r338, %r321;
	min.s32 	%r340, %r314, %r339;
	st.shared.u32 	[%r103+128], %r340;
	ld.shared.u32 	%r341, [%r99+2304];
	add.s32 	%r342, %r341, %r328;
	min.s32 	%r343, %r317, %r342;
	st.shared.u32 	[%r103+8192], %r343;
	ld.shared.u32 	%r344, [%r99+2432];
	add.s32 	%r345, %r344, %r328;
	min.s32 	%r346, %r320, %r345;
	st.shared.u32 	[%r103+8320], %r346;
	ld.shared.u32 	%r347, [%r74+40];
	ld.shared.u32 	%r348, [%r81+2560];
	add.s32 	%r349, %r348, %r347;
	min.s32 	%r350, %r324, %r349;
	st.shared.u32 	[%r87], %r350;
	ld.shared.u32 	%r351, [%r81+2688];
	add.s32 	%r352, %r351, %r347;
	min.s32 	%r353, %r327, %r352;
	st.shared.u32 	[%r87+128], %r353;
	ld.shared.u32 	%r354, [%r74+8232];
	ld.shared.u32 	%r355, [%r81+2560];
	add.s32 	%r356, %r355, %r354;
	min.s32 	%r357, %r331, %r356;
	st.shared.u32 	[%r87+8192], %r357;
	ld.shared.u32 	%r358, [%r81+2688];
	add.s32 	%r359, %r358, %r354;
	min.s32 	%r360, %r334, %r359;
	st.shared.u32 	[%r87+8320], %r360;
	ld.shared.u32 	%r361, [%r99+2560];
	add.s32 	%r362, %r361, %r347;
	min.s32 	%r363, %r337, %r362;
	st.shared.u32 	[%r103], %r363;
	ld.shared.u32 	%r364, [%r99+2688];
	add.s32 	%r365, %r364, %r347;
	min.s32 	%r366, %r340, %r365;
	st.shared.u32 	[%r103+128], %r366;
	ld.shared.u32 	%r367, [%r99+2560];
	add.s32 	%r368, %r367, %r354;
	min.s32 	%r369, %r343, %r368;
	st.shared.u32 	[%r103+8192], %r369;
	ld.shared.u32 	%r370, [%r99+2688];
	add.s32 	%r371, %r370, %r354;
	min.s32 	%r372, %r346, %r371;
	st.shared.u32 	[%r103+8320], %r372;
	ld.shared.u32 	%r373, [%r74+44];
	ld.shared.u32 	%r374, [%r81+2816];
	add.s32 	%r375, %r374, %r373;
	min.s32 	%r376, %r350, %r375;
	st.shared.u32 	[%r87], %r376;
	ld.shared.u32 	%r377, [%r81+2944];
	add.s32 	%r378, %r377, %r373;
	min.s32 	%r379, %r353, %r378;
	st.shared.u32 	[%r87+128], %r379;
	ld.shared.u32 	%r380, [%r74+8236];
	ld.shared.u32 	%r381, [%r81+2816];
	add.s32 	%r382, %r381, %r380;
	min.s32 	%r383, %r357, %r382;
	st.shared.u32 	[%r87+8192], %r383;
	ld.shared.u32 	%r384, [%r81+2944];
	add.s32 	%r385, %r384, %r380;
	min.s32 	%r386, %r360, %r385;
	st.shared.u32 	[%r87+8320], %r386;
	ld.shared.u32 	%r387, [%r99+2816];
	add.s32 	%r388, %r387, %r373;
	min.s32 	%r389, %r363, %r388;
	st.shared.u32 	[%r103], %r389;
	ld.shared.u32 	%r390, [%r99+2944];
	add.s32 	%r391, %r390, %r373;
	min.s32 	%r392, %r366, %r391;
	st.shared.u32 	[%r103+128], %r392;
	ld.shared.u32 	%r393, [%r99+2816];
	add.s32 	%r394, %r393, %r380;
	min.s32 	%r395, %r369, %r394;
	st.shared.u32 	[%r103+8192], %r395;
	ld.shared.u32 	%r396, [%r99+2944];
	add.s32 	%r397, %r396, %r380;
	min.s32 	%r398, %r372, %r397;
	st.shared.u32 	[%r103+8320], %r398;
	ld.shared.u32 	%r399, [%r74+48];
	ld.shared.u32 	%r400, [%r81+3072];
	add.s32 	%r401, %r400, %r399;
	min.s32 	%r402, %r376, %r401;
	st.shared.u32 	[%r87], %r402;
	ld.shared.u32 	%r403, [%r81+3200];
	add.s32 	%r404, %r403, %r399;
	min.s32 	%r405, %r379, %r404;
	st.shared.u32 	[%r87+128], %r405;
	ld.shared.u32 	%r406, [%r74+8240];
	ld.shared.u32 	%r407, [%r81+3072];
	add.s32 	%r408, %r407, %r406;
	min.s32 	%r409, %r383, %r408;
	st.shared.u32 	[%r87+8192], %r409;
	ld.shared.u32 	%r410, [%r81+3200];
	add.s32 	%r411, %r410, %r406;
	min.s32 	%r412, %r386, %r411;
	st.shared.u32 	[%r87+8320], %r412;
	ld.shared.u32 	%r413, [%r99+3072];
	add.s32 	%r414, %r413, %r399;
	min.s32 	%r415, %r389, %r414;
	st.shared.u32 	[%r103], %r415;
	ld.shared.u32 	%r416, [%r99+3200];
	add.s32 	%r417, %r416, %r399;
	min.s32 	%r418, %r392, %r417;
	st.shared.u32 	[%r103+128], %r418;
	ld.shared.u32 	%r419, [%r99+3072];
	add.s32 	%r420, %r419, %r406;
	min.s32 	%r421, %r395, %r420;
	st.shared.u32 	[%r103+8192], %r421;
	ld.shared.u32 	%r422, [%r99+3200];
	add.s32 	%r423, %r422, %r406;
	min.s32 	%r424, %r398, %r423;
	st.shared.u32 	[%r103+8320], %r424;
	ld.shared.u32 	%r425, [%r74+52];
	ld.shared.u32 	%r426, [%r81+3328];
	add.s32 	%r427, %r426, %r425;
	min.s32 	%r428, %r402, %r427;
	st.shared.u32 	[%r87], %r428;
	ld.shared.u32 	%r429, [%r81+3456];
	add.s32 	%r430, %r429, %r425;
	min.s32 	%r431, %r405, %r430;
	st.shared.u32 	[%r87+128], %r431;
	ld.shared.u32 	%r432, [%r74+8244];
	ld.shared.u32 	%r433, [%r81+3328];
	add.s32 	%r434, %r433, %r432;
	min.s32 	%r435, %r409, %r434;
	st.shared.u32 	[%r87+8192], %r435;
	ld.shared.u32 	%r436, [%r81+3456];
	add.s32 	%r437, %r436, %r432;
	min.s32 	%r438, %r412, %r437;
	st.shared.u32 	[%r87+8320], %r438;
	ld.shared.u32 	%r439, [%r99+3328];
	add.s32 	%r440, %r439, %r425;
	min.s32 	%r441, %r415, %r440;
	st.shared.u32 	[%r103], %r441;
	ld.shared.u32 	%r442, [%r99+3456];
	add.s32 	%r443, %r442, %r425;
	min.s32 	%r444, %r418, %r443;
	st.shared.u32 	[%r103+128], %r444;
	ld.shared.u32 	%r445, [%r99+3328];
	add.s32 	%r446, %r445, %r432;
	min.s32 	%r447, %r421, %r446;
	st.shared.u32 	[%r103+8192], %r447;
	ld.shared.u32 	%r448, [%r99+3456];
	add.s32 	%r449, %r448, %r432;
	min.s32 	%r450, %r424, %r449;
	st.shared.u32 	[%r103+8320], %r450;
	ld.shared.u32 	%r451, [%r74+56];
	ld.shared.u32 	%r452, [%r81+3584];
	add.s32 	%r453, %r452, %r451;
	min.s32 	%r454, %r428, %r453;
	st.shared.u32 	[%r87], %r454;
	ld.shared.u32 	%r455, [%r81+3712];
	add.s32 	%r456, %r455, %r451;
	min.s32 	%r457, %r431, %r456;
	st.shared.u32 	[%r87+128], %r457;
	ld.shared.u32 	%r458, [%r74+8248];
	ld.shared.u32 	%r459, [%r81+3584];
	add.s32 	%r460, %r459, %r458;
	min.s32 	%r461, %r435, %r460;
	st.shared.u32 	[%r87+8192], %r461;
	ld.shared.u32 	%r462, [%r81+3712];
	add.s32 	%r463, %r462, %r458;
	min.s32 	%r464, %r438, %r463;
	st.shared.u32 	[%r87+8320], %r464;
	ld.shared.u32 	%r465, [%r99+3584];
	add.s32 	%r466, %r465, %r451;
	min.s32 	%r467, %r441, %r466;
	st.shared.u32 	[%r103], %r467;
	ld.shared.u32 	%r468, [%r99+3712];
	add.s32 	%r469, %r468, %r451;
	min.s32 	%r470, %r444, %r469;
	st.shared.u32 	[%r103+128], %r470;
	ld.shared.u32 	%r471, [%r99+3584];
	add.s32 	%r472, %r471, %r458;
	min.s32 	%r473, %r447, %r472;
	st.shared.u32 	[%r103+8192], %r473;
	ld.shared.u32 	%r474, [%r99+3712];
	add.s32 	%r475, %r474, %r458;
	min.s32 	%r476, %r450, %r475;
	st.shared.u32 	[%r103+8320], %r476;
	ld.shared.u32 	%r477, [%r74+60];
	ld.shared.u32 	%r478, [%r81+3840];
	add.s32 	%r479, %r478, %r477;
	min.s32 	%r480, %r454, %r479;
	st.shared.u32 	[%r87], %r480;
	ld.shared.u32 	%r481, [%r81+3968];
	add.s32 	%r482, %r481, %r477;
	min.s32 	%r483, %r457, %r482;
	st.shared.u32 	[%r87+128], %r483;
	ld.shared.u32 	%r484, [%r74+8252];
	ld.shared.u32 	%r485, [%r81+3840];
	add.s32 	%r486, %r485, %r484;
	min.s32 	%r487, %r461, %r486;
	st.shared.u32 	[%r87+8192], %r487;
	ld.shared.u32 	%r488, [%r81+3968];
	add.s32 	%r489, %r488, %r484;
	min.s32 	%r490, %r464, %r489;
	st.shared.u32 	[%r87+8320], %r490;
	ld.shared.u32 	%r491, [%r99+3840];
	add.s32 	%r492, %r491, %r477;
	min.s32 	%r493, %r467, %r492;
	st.shared.u32 	[%r103], %r493;
	ld.shared.u32 	%r494, [%r99+3968];
	add.s32 	%r495, %r494, %r477;
	min.s32 	%r496, %r470, %r495;
	st.shared.u32 	[%r103+128], %r496;
	ld.shared.u32 	%r497, [%r99+3840];
	add.s32 	%r498, %r497, %r484;
	min.s32 	%r499, %r473, %r498;
	st.shared.u32 	[%r103+8192], %r499;
	ld.shared.u32 	%r500, [%r99+3968];
	add.s32 	%r501, %r500, %r484;
	min.s32 	%r502, %r476, %r501;
	st.shared.u32 	[%r103+8320], %r502;
	ld.shared.u32 	%r503, [%r74+64];
	ld.shared.u32 	%r504, [%r81+4096];
	add.s32 	%r505, %r504, %r503;
	min.s32 	%r506, %r480, %r505;
	st.shared.u32 	[%r87], %r506;
	ld.shared.u32 	%r507, [%r81+4224];
	add.s32 	%r508, %r507, %r503;
	min.s32 	%r509, %r483, %r508;
	st.shared.u32 	[%r87+128], %r509;
	ld.shared.u32 	%r510, [%r74+8256];
	ld.shared.u32 	%r511, [%r81+4096];
	add.s32 	%r512, %r511, %r510;
	min.s32 	%r513, %r487, %r512;
	st.shared.u32 	[%r87+8192], %r513;
	ld.shared.u32 	%r514, [%r81+4224];
	add.s32 	%r515, %r514, %r510;
	min.s32 	%r516, %r490, %r515;
	st.shared.u32 	[%r87+8320], %r516;
	ld.shared.u32 	%r517, [%r99+4096];
	add.s32 	%r518, %r517, %r503;
	min.s32 	%r519, %r493, %r518;
	st.shared.u32 	[%r103], %r519;
	ld.shared.u32 	%r520, [%r99+4224];
	add.s32 	%r521, %r520, %r503;
	min.s32 	%r522, %r496, %r521;
	st.shared.u32 	[%r103+128], %r522;
	ld.shared.u32 	%r523, [%r99+4096];
	add.s32 	%r524, %r523, %r510;
	min.s32 	%r525, %r499, %r524;
	st.shared.u32 	[%r103+8192], %r525;
	ld.shared.u32 	%r526, [%r99+4224];
	add.s32 	%r527, %r526, %r510;
	min.s32 	%r528, %r502, %r527;
	st.shared.u32 	[%r103+8320], %r528;
	ld.shared.u32 	%r529, [%r74+68];
	ld.shared.u32 	%r530, [%r81+4352];
	add.s32 	%r531, %r530, %r529;
	min.s32 	%r532, %r506, %r531;
	st.shared.u32 	[%r87], %r532;
	ld.shared.u32 	%r533, [%r81+4480];
	add.s32 	%r534, %r533, %r529;
	min.s32 	%r535, %r509, %r534;
	st.shared.u32 	[%r87+128], %r535;
	ld.shared.u32 	%r536, [%r74+8260];
	ld.shared.u32 	%r537, [%r81+4352];
	add.s32 	%r538, %r537, %r536;
	min.s32 	%r539, %r513, %r538;
	st.shared.u32 	[%r87+8192], %r539;
	ld.shared.u32 	%r540, [%r81+4480];
	add.s32 	%r541, %r540, %r536;
	min.s32 	%r542, %r516, %r541;
	st.shared.u32 	[%r87+8320], %r542;
	ld.shared.u32 	%r543, [%r99+4352];
	add.s32 	%r544, %r543, %r529;
	min.s32 	%r545, %r519, %r544;
	st.shared.u32 	[%r103], %r545;
	ld.shared.u32 	%r546, [%r99+4480];
	add.s32 	%r547, %r546, %r529;
	min.s32 	%r548, %r522, %r547;
	st.shared.u32 	[%r103+128], %r548;
	ld.shared.u32 	%r549, [%r99+4352];
	add.s32 	%r550, %r549, %r536;
	min.s32 	%r551, %r525, %r550;
	st.shared.u32 	[%r103+8192], %r551;
	ld.shared.u32 	%r552, [%r99+4480];
	add.s32 	%r553, %r552, %r536;
	min.s32 	%r554, %r528, %r553;
	st.shared.u32 	[%r103+8320], %r554;
	ld.shared.u32 	%r555, [%r74+72];
	ld.shared.u32 	%r556, [%r81+4608];
	add.s32 	%r557, %r556, %r555;
	min.s32 	%r558, %r532, %r557;
	st.shared.u32 	[%r87], %r558;
	ld.shared.u32 	%r559, [%r81+4736];
	add.s32 	%r560, %r559, %r555;
	min.s32 	%r561, %r535, %r560;
	st.shared.u32 	[%r87+128], %r561;
	ld.shared.u32 	%r562, [%r74+8264];
	ld.shared.u32 	%r563, [%r81+4608];
	add.s32 	%r564, %r563, %r562;
	min.s32 	%r565, %r539, %r564;
	st.shared.u32 	[%r87+8192], %r565;
	ld.shared.u32 	%r566, [%r81+4736];
	add.s32 	%r567, %r566, %r562;
	min.s32 	%r568, %r542, %r567;
	st.shared.u32 	[%r87+8320], %r568;
	ld.shared.u32 	%r569, [%r99+4608];
	add.s32 	%r570, %r569, %r555;
	min.s32 	%r571, %r545, %r570;
	st.shared.u32 	[%r103], %r571;
	ld.shared.u32 	%r572, [%r99+4736];
	add.s32 	%r573, %r572, %r555;
	min.s32 	%r574, %r548, %r573;
	st.shared.u32 	[%r103+128], %r574;
	ld.shared.u32 	%r575, [%r99+4608];
	add.s32 	%r576, %r575, %r562;
	min.s32 	%r577, %r551, %r576;
	st.shared.u32 	[%r103+8192], %r577;
	ld.shared.u32 	%r578, [%r99+4736];
	add.s32 	%r579, %r578, %r562;
	min.s32 	%r580, %r554, %r579;
	st.shared.u32 	[%r103+8320], %r580;
	ld.shared.u32 	%r581, [%r74+76];
	ld.shared.u32 	%r582, [%r81+4864];
	add.s32 	%r583, %r582, %r581;
	min.s32 	%r584, %r558, %r583;
	st.shared.u32 	[%r87], %r584;
	ld.shared.u32 	%r585, [%r81+4992];
	add.s32 	%r586, %r585, %r581;
	min.s32 	%r587, %r561, %r586;
	st.shared.u32 	[%r87+128], %r587;
	ld.shared.u32 	%r588, [%r74+8268];
	ld.shared.u32 	%r589, [%r81+4864];
	add.s32 	%r590, %r589, %r588;
	min.s32 	%r591, %r565, %r590;
	st.shared.u32 	[%r87+8192], %r591;
	ld.shared.u32 	%r592, [%r81+4992];
	add.s32 	%r593, %r592, %r588;
	min.s32 	%r594, %r568, %r593;
	st.shared.u32 	[%r87+8320], %r594;
	ld.shared.u32 	%r595, [%r99+4864];
	add.s32 	%r596, %r595, %r581;
	min.s32 	%r597, %r571, %r596;
	st.shared.u32 	[%r103], %r597;
	ld.shared.u32 	%r598, [%r99+4992];
	add.s32 	%r599, %r598, %r581;
	min.s32 	%r600, %r574, %r599;
	st.shared.u32 	[%r103+128], %r600;
	ld.shared.u32 	%r601, [%r99+4864];
	add.s32 	%r602, %r601, %r588;
	min.s32 	%r603, %r577, %r602;
	st.shared.u32 	[%r103+8192], %r603;
	ld.shared.u32 	%r604, [%r99+4992];
	add.s32 	%r605, %r604, %r588;
	min.s32 	%r606, %r580, %r605;
	st.shared.u32 	[%r103+8320], %r606;
	ld.shared.u32 	%r607, [%r74+80];
	ld.shared.u32 	%r608, [%r81+5120];
	add.s32 	%r609, %r608, %r607;
	min.s32 	%r610, %r584, %r609;
	st.shared.u32 	[%r87], %r610;
	ld.shared.u32 	%r611, [%r81+5248];
	add.s32 	%r612, %r611, %r607;
	min.s32 	%r613, %r587, %r612;
	st.shared.u32 	[%r87+128], %r613;
	ld.shared.u32 	%r614, [%r74+8272];
	ld.shared.u32 	%r615, [%r81+5120];
	add.s32 	%r616, %r615, %r614;
	min.s32 	%r617, %r591, %r616;
	st.shared.u32 	[%r87+8192], %r617;
	ld.shared.u32 	%r618, [%r81+5248];
	add.s32 	%r619, %r618, %r614;
	min.s32 	%r620, %r594, %r619;
	st.shared.u32 	[%r87+8320], %r620;
	ld.shared.u32 	%r621, [%r99+5120];
	add.s32 	%r622, %r621, %r607;
	min.s32 	%r623, %r597, %r622;
	st.shared.u32 	[%r103], %r623;
	ld.shared.u32 	%r624, [%r99+5248];
	add.s32 	%r625, %r624, %r607;
	min.s32 	%r626, %r600, %r625;
	st.shared.u32 	[%r103+128], %r626;
	ld.shared.u32 	%r627, [%r99+5120];
	add.s32 	%r628, %r627, %r614;
	min.s32 	%r629, %r603, %r628;
	st.shared.u32 	[%r103+8192], %r629;
	ld.shared.u32 	%r630, [%r99+5248];
	add.s32 	%r631, %r630, %r614;
	min.s32 	%r632, %r606, %r631;
	st.shared.u32 	[%r103+8320], %r632;
	ld.shared.u32 	%r633, [%r74+84];
	ld.shared.u32 	%r634, [%r81+5376];
	add.s32 	%r635, %r634, %r633;
	min.s32 	%r636, %r610, %r635;
	st.shared.u32 	[%r87], %r636;
	ld.shared.u32 	%r637, [%r81+5504];
	add.s32 	%r638, %r637, %r633;
	min.s32 	%r639, %r613, %r638;
	st.shared.u32 	[%r87+128], %r639;
	ld.shared.u32 	%r640, [%r74+8276];
	ld.shared.u32 	%r641, [%r81+5376];
	add.s32 	%r642, %r641, %r640;
	min.s32 	%r643, %r617, %r642;
	st.shared.u32 	[%r87+8192], %r643;
	ld.shared.u32 	%r644, [%r81+5504];
	add.s32 	%r645, %r644, %r640;
	min.s32 	%r646, %r620, %r645;
	st.shared.u32 	[%r87+8320], %r646;
	ld.shared.u32 	%r647, [%r99+5376];
	add.s32 	%r648, %r647, %r633;
	min.s32 	%r649, %r623, %r648;
	st.shared.u32 	[%r103], %r649;
	ld.shared.u32 	%r650, [%r99+5504];
	add.s32 	%r651, %r650, %r633;
	min.s32 	%r652, %r626, %r651;
	st.shared.u32 	[%r103+128], %r652;
	ld.shared.u32 	%r653, [%r99+5376];
	add.s32 	%r654, %r653, %r640;
	min.s32 	%r655, %r629, %r654;
	st.shared.u32 	[%r103+8192], %r655;
	ld.shared.u32 	%r656, [%r99+5504];
	add.s32 	%r657, %r656, %r640;
	min.s32 	%r658, %r632, %r657;
	st.shared.u32 	[%r103+8320], %r658;
	ld.shared.u32 	%r659, [%r74+88];
	ld.shared.u32 	%r660, [%r81+5632];
	add.s32 	%r661, %r660, %r659;
	min.s32 	%r662, %r636, %r661;
	st.shared.u32 	[%r87], %r662;
	ld.shared.u32 	%r663, [%r81+5760];
	add.s32 	%r664, %r663, %r659;
	min.s32 	%r665, %r639, %r664;
	st.shared.u32 	[%r87+128], %r665;
	ld.shared.u32 	%r666, [%r74+8280];
	ld.shared.u32 	%r667, [%r81+5632];
	add.s32 	%r668, %r667, %r666;
	min.s32 	%r669, %r643, %r668;
	st.shared.u32 	[%r87+8192], %r669;
	ld.shared.u32 	%r670, [%r81+5760];
	add.s32 	%r671, %r670, %r666;
	min.s32 	%r672, %r646, %r671;
	st.shared.u32 	[%r87+8320], %r672;
	ld.shared.u32 	%r673, [%r99+5632];
	add.s32 	%r674, %r673, %r659;
	min.s32 	%r675, %r649, %r674;
	st.shared.u32 	[%r103], %r675;
	ld.shared.u32 	%r676, [%r99+5760];
	add.s32 	%r677, %r676, %r659;
	min.s32 	%r678, %r652, %r677;
	st.shared.u32 	[%r103+128], %r678;
	ld.shared.u32 	%r679, [%r99+5632];
	add.s32 	%r680, %r679, %r666;
	min.s32 	%r681, %r655, %r680;
	st.shared.u32 	[%r103+8192], %r681;
	ld.shared.u32 	%r682, [%r99+5760];
	add.s32 	%r683, %r682, %r666;
	min.s32 	%r684, %r658, %r683;
	st.shared.u32 	[%r103+8320], %r684;
	ld.shared.u32 	%r685, [%r74+92];
	ld.shared.u32 	%r686, [%r81+5888];
	add.s32 	%r687, %r686, %r685;
	min.s32 	%r688, %r662, %r687;
	st.shared.u32 	[%r87], %r688;
	ld.shared.u32 	%r689, [%r81+6016];
	add.s32 	%r690, %r689, %r685;
	min.s32 	%r691, %r665, %r690;
	st.shared.u32 	[%r87+128], %r691;
	ld.shared.u32 	%r692, [%r74+8284];
	ld.shared.u32 	%r693, [%r81+5888];
	add.s32 	%r694, %r693, %r692;
	min.s32 	%r695, %r669, %r694;
	st.shared.u32 	[%r87+8192], %r695;
	ld.shared.u32 	%r696, [%r81+6016];
	add.s32 	%r697, %r696, %r692;
	min.s32 	%r698, %r672, %r697;
	st.shared.u32 	[%r87+8320], %r698;
	ld.shared.u32 	%r699, [%r99+5888];
	add.s32 	%r700, %r699, %r685;
	min.s32 	%r701, %r675, %r700;
	st.shared.u32 	[%r103], %r701;
	ld.shared.u32 	%r702, [%r99+6016];
	add.s32 	%r703, %r702, %r685;
	min.s32 	%r704, %r678, %r703;
	st.shared.u32 	[%r103+128], %r704;
	ld.shared.u32 	%r705, [%r99+5888];
	add.s32 	%r706, %r705, %r692;
	min.s32 	%r707, %r681, %r706;
	st.shared.u32 	[%r103+8192], %r707;
	ld.shared.u32 	%r708, [%r99+6016];
	add.s32 	%r709, %r708, %r692;
	min.s32 	%r710, %r684, %r709;
	st.shared.u32 	[%r103+8320], %r710;
	ld.shared.u32 	%r711, [%r74+96];
	ld.shared.u32 	%r712, [%r81+6144];
	add.s32 	%r713, %r712, %r711;
	min.s32 	%r714, %r688, %r713;
	st.shared.u32 	[%r87], %r714;
	ld.shared.u32 	%r715, [%r81+6272];
	add.s32 	%r716, %r715, %r711;
	min.s32 	%r717, %r691, %r716;
	st.shared.u32 	[%r87+128], %r717;
	ld.shared.u32 	%r718, [%r74+8288];
	ld.shared.u32 	%r719, [%r81+6144];
	add.s32 	%r720, %r719, %r718;
	min.s32 	%r721, %r695, %r720;
	st.shared.u32 	[%r87+8192], %r721;
	ld.shared.u32 	%r722, [%r81+6272];
	add.s32 	%r723, %r722, %r718;
	min.s32 	%r724, %r698, %r723;
	st.shared.u32 	[%r87+8320], %r724;
	ld.shared.u32 	%r725, [%r99+6144];
	add.s32 	%r726, %r725, %r711;
	min.s32 	%r727, %r701, %r726;
	st.shared.u32 	[%r103], %r727;
	ld.shared.u32 	%r728, [%r99+6272];
	add.s32 	%r729, %r728, %r711;
	min.s32 	%r730, %r704, %r729;
	st.shared.u32 	[%r103+128], %r730;
	ld.shared.u32 	%r731, [%r99+6144];
	add.s32 	%r732, %r731, %r718;
	min.s32 	%r733, %r707, %r732;
	st.shared.u32 	[%r103+8192], %r733;
	ld.shared.u32 	%r734, [%r99+6272];
	add.s32 	%r735, %r734, %r718;
	min.s32 	%r736, %r710, %r735;
	st.shared.u32 	[%r103+8320], %r736;
	ld.shared.u32 	%r737, [%r74+100];
	ld.shared.u32 	%r738, [%r81+6400];
	add.s32 	%r739, %r738, %r737;
	min.s32 	%r740, %r714, %r739;
	st.shared.u32 	[%r87], %r740;
	ld.shared.u32 	%r741, [%r81+6528];
	add.s32 	%r742, %r741, %r737;
	min.s32 	%r743, %r717, %r742;
	st.shared.u32 	[%r87+128], %r743;
	ld.shared.u32 	%r744, [%r74+8292];
	ld.shared.u32 	%r745, [%r81+6400];
	add.s32 	%r746, %r745, %r744;
	min.s32 	%r747, %r721, %r746;
	st.shared.u32 	[%r87+8192], %r747;
	ld.shared.u32 	%r748, [%r81+6528];
	add.s32 	%r749, %r748, %r744;
	min.s32 	%r750, %r724, %r749;
	st.shared.u32 	[%r87+8320], %r750;
	ld.shared.u32 	%r751, [%r99+6400];
	add.s32 	%r752, %r751, %r737;
	min.s32 	%r753, %r727, %r752;
	st.shared.u32 	[%r103], %r753;
	ld.shared.u32 	%r754, [%r99+6528];
	add.s32 	%r755, %r754, %r737;
	min.s32 	%r756, %r730, %r755;
	st.shared.u32 	[%r103+128], %r756;
	ld.shared.u32 	%r757, [%r99+6400];
	add.s32 	%r758, %r757, %r744;
	min.s32 	%r759, %r733, %r758;
	st.shared.u32 	[%r103+8192], %r759;
	ld.shared.u32 	%r760, [%r99+6528];
	add.s32 	%r761, %r760, %r744;
	min.s32 	%r762, %r736, %r761;
	st.shared.u32 	[%r103+8320], %r762;
	ld.shared.u32 	%r763, [%r74+104];
	ld.shared.u32 	%r764, [%r81+6656];
	add.s32 	%r765, %r764, %r763;
	min.s32 	%r766, %r740, %r765;
	st.shared.u32 	[%r87], %r766;
	ld.shared.u32 	%r767, [%r81+6784];
	add.s32 	%r768, %r767, %r763;
	min.s32 	%r769, %r743, %r768;
	st.shared.u32 	[%r87+128], %r769;
	ld.shared.u32 	%r770, [%r74+8296];
	ld.shared.u32 	%r771, [%r81+6656];
	add.s32 	%r772, %r771, %r770;
	min.s32 	%r773, %r747, %r772;
	st.shared.u32 	[%r87+8192], %r773;
	ld.shared.u32 	%r774, [%r81+6784];
	add.s32 	%r775, %r774, %r770;
	min.s32 	%r776, %r750, %r775;
	st.shared.u32 	[%r87+8320], %r776;
	ld.shared.u32 	%r777, [%r99+6656];
	add.s32 	%r778, %r777, %r763;
	min.s32 	%r779, %r753, %r778;
	st.shared.u32 	[%r103], %r779;
	ld.shared.u32 	%r780, [%r99+6784];
	add.s32 	%r781, %r780, %r763;
	min.s32 	%r782, %r756, %r781;
	st.shared.u32 	[%r103+128], %r782;
	ld.shared.u32 	%r783, [%r99+6656];
	add.s32 	%r784, %r783, %r770;
	min.s32 	%r785, %r759, %r784;
	st.shared.u32 	[%r103+8192], %r785;
	ld.shared.u32 	%r786, [%r99+6784];
	add.s32 	%r787, %r786, %r770;
	min.s32 	%r788, %r762, %r787;
	st.shared.u32 	[%r103+8320], %r788;
	ld.shared.u32 	%r789, [%r74+108];
	ld.shared.u32 	%r790, [%r81+6912];
	add.s32 	%r791, %r790, %r789;
	min.s32 	%r792, %r766, %r791;
	st.shared.u32 	[%r87], %r792;
	ld.shared.u32 	%r793, [%r81+7040];
	add.s32 	%r794, %r793, %r789;
	min.s32 	%r795, %r769, %r794;
	st.shared.u32 	[%r87+128], %r795;
	ld.shared.u32 	%r796, [%r74+8300];
	ld.shared.u32 	%r797, [%r81+6912];
	add.s32 	%r798, %r797, %r796;
	min.s32 	%r799, %r773, %r798;
	st.shared.u32 	[%r87+8192], %r799;
	ld.shared.u32 	%r800, [%r81+7040];
	add.s32 	%r801, %r800, %r796;
	min.s32 	%r802, %r776, %r801;
	st.shared.u32 	[%r87+8320], %r802;
	ld.shared.u32 	%r803, [%r99+6912];
	add.s32 	%r804, %r803, %r789;
	min.s32 	%r805, %r779, %r804;
	st.shared.u32 	[%r103], %r805;
	ld.shared.u32 	%r806, [%r99+7040];
	add.s32 	%r807, %r806, %r789;
	min.s32 	%r808, %r782, %r807;
	st.shared.u32 	[%r103+128], %r808;
	ld.shared.u32 	%r809, [%r99+6912];
	add.s32 	%r810, %r809, %r796;
	min.s32 	%r811, %r785, %r810;
	st.shared.u32 	[%r103+8192], %r811;
	ld.shared.u32 	%r812, [%r99+7040];
	add.s32 	%r813, %r812, %r796;
	min.s32 	%r814, %r788, %r813;
	st.shared.u32 	[%r103+8320], %r814;
	ld.shared.u32 	%r815, [%r74+112];
	ld.shared.u32 	%r816, [%r81+7168];
	add.s32 	%r817, %r816, %r815;
	min.s32 	%r818, %r792, %r817;
	st.shared.u32 	[%r87], %r818;
	ld.shared.u32 	%r819, [%r81+7296];
	add.s32 	%r820, %r819, %r815;
	min.s32 	%r821, %r795, %r820;
	st.shared.u32 	[%r87+128], %r821;
	ld.shared.u32 	%r822, [%r74+8304];
	ld.shared.u32 	%r823, [%r81+7168];
	add.s32 	%r824, %r823, %r822;
	min.s32 	%r825, %r799, %r824;
	st.shared.u32 	[%r87+8192], %r825;
	ld.shared.u32 	%r826, [%r81+7296];
	add.s32 	%r827, %r826, %r822;
	min.s32 	%r828, %r802, %r827;
	st.shared.u32 	[%r87+8320], %r828;
	ld.shared.u32 	%r829, [%r99+7168];
	add.s32 	%r830, %r829, %r815;
	min.s32 	%r831, %r805, %r830;
	st.shared.u32 	[%r103], %r831;
	ld.shared.u32 	%r832, [%r99+7296];
	add.s32 	%r833, %r832, %r815;
	min.s32 	%r834, %r808, %r833;
	st.shared.u32 	[%r103+128], %r834;
	ld.shared.u32 	%r835, [%r99+7168];
	add.s32 	%r836, %r835, %r822;
	min.s32 	%r837, %r811, %r836;
	st.shared.u32 	[%r103+8192], %r837;
	ld.shared.u32 	%r838, [%r99+7296];
	add.s32 	%r839, %r838, %r822;
	min.s32 	%r840, %r814, %r839;
	st.shared.u32 	[%r103+8320], %r840;
	ld.shared.u32 	%r841, [%r74+116];
	ld.shared.u32 	%r842, [%r81+7424];
	add.s32 	%r843, %r842, %r841;
	min.s32 	%r844, %r818, %r843;
	st.shared.u32 	[%r87], %r844;
	ld.shared.u32 	%r845, [%r81+7552];
	add.s32 	%r846, %r845, %r841;
	min.s32 	%r847, %r821, %r846;
	st.shared.u32 	[%r87+128], %r847;
	ld.shared.u32 	%r848, [%r74+8308];
	ld.shared.u32 	%r849, [%r81+7424];
	add.s32 	%r850, %r849, %r848;
	min.s32 	%r851, %r825, %r850;
	st.shared.u32 	[%r87+8192], %r851;
	ld.shared.u32 	%r852, [%r81+7552];
	add.s32 	%r853, %r852, %r848;
	min.s32 	%r854, %r828, %r853;
	st.shared.u32 	[%r87+8320], %r854;
	ld.shared.u32 	%r855, [%r99+7424];
	add.s32 	%r856, %r855, %r841;
	min.s32 	%r857, %r831, %r856;
	st.shared.u32 	[%r103], %r857;
	ld.shared.u32 	%r858, [%r99+7552];
	add.s32 	%r859, %r858, %r841;
	min.s32 	%r860, %r834, %r859;
	st.shared.u32 	[%r103+128], %r860;
	ld.shared.u32 	%r861, [%r99+7424];
	add.s32 	%r862, %r861, %r848;
	min.s32 	%r863, %r837, %r862;
	st.shared.u32 	[%r103+8192], %r863;
	ld.shared.u32 	%r864, [%r99+7552];
	add.s32 	%r865, %r864, %r848;
	min.s32 	%r866, %r840, %r865;
	st.shared.u32 	[%r103+8320], %r866;
	ld.shared.u32 	%r867, [%r74+120];
	ld.shared.u32 	%r868, [%r81+7680];
	add.s32 	%r869, %r868, %r867;
	min.s32 	%r870, %r844, %r869;
	st.shared.u32 	[%r87], %r870;
	ld.shared.u32 	%r871, [%r81+7808];
	add.s32 	%r872, %r871, %r867;
	min.s32 	%r873, %r847, %r872;
	st.shared.u32 	[%r87+128], %r873;
	ld.shared.u32 	%r874, [%r74+8312];
	ld.shared.u32 	%r875, [%r81+7680];
	add.s32 	%r876, %r875, %r874;
	min.s32 	%r877, %r851, %r876;
	st.shared.u32 	[%r87+8192], %r877;
	ld.shared.u32 	%r878, [%r81+7808];
	add.s32 	%r879, %r878, %r874;
	min.s32 	%r880, %r854, %r879;
	st.shared.u32 	[%r87+8320], %r880;
	ld.shared.u32 	%r881, [%r99+7680];
	add.s32 	%r882, %r881, %r867;
	min.s32 	%r883, %r857, %r882;
	st.shared.u32 	[%r103], %r883;
	ld.shared.u32 	%r884, [%r99+7808];
	add.s32 	%r885, %r884, %r867;
	min.s32 	%r886, %r860, %r885;
	st.shared.u32 	[%r103+128], %r886;
	ld.shared.u32 	%r887, [%r99+7680];
	add.s32 	%r888, %r887, %r874;
	min.s32 	%r889, %r863, %r888;
	st.shared.u32 	[%r103+8192], %r889;
	ld.shared.u32 	%r890, [%r99+7808];
	add.s32 	%r891, %r890, %r874;
	min.s32 	%r892, %r866, %r891;
	st.shared.u32 	[%r103+8320], %r892;
	ld.shared.u32 	%r893, [%r74+124];
	ld.shared.u32 	%r894, [%r81+7936];
	add.s32 	%r895, %r894, %r893;
	min.s32 	%r918, %r870, %r895;
	st.shared.u32 	[%r87], %r918;
	ld.shared.u32 	%r896, [%r81+8064];
	add.s32 	%r897, %r896, %r893;
	min.s32 	%r917, %r873, %r897;
	st.shared.u32 	[%r87+128], %r917;
	ld.shared.u32 	%r898, [%r74+8316];
	ld.shared.u32 	%r899, [%r81+7936];
	add.s32 	%r900, %r899, %r898;
	min.s32 	%r916, %r877, %r900;
	st.shared.u32 	[%r87+8192], %r916;
	ld.shared.u32 	%r901, [%r81+8064];
	add.s32 	%r902, %r901, %r898;
	min.s32 	%r915, %r880, %r902;
	st.shared.u32 	[%r87+8320], %r915;
	ld.shared.u32 	%r903, [%r99+7936];
	add.s32 	%r904, %r903, %r893;
	min.s32 	%r914, %r883, %r904;
	st.shared.u32 	[%r103], %r914;
	ld.shared.u32 	%r905, [%r99+8064];
	add.s32 	%r906, %r905, %r893;
	min.s32 	%r913, %r886, %r906;
	st.shared.u32 	[%r103+128], %r913;
	ld.shared.u32 	%r907, [%r99+7936];
	add.s32 	%r908, %r907, %r898;
	min.s32 	%r912, %r889, %r908;
	st.shared.u32 	[%r103+8192], %r912;
	ld.shared.u32 	%r909, [%r99+8064];
	add.s32 	%r910, %r909, %r898;
	min.s32 	%r911, %r892, %r910;
	st.shared.u32 	[%r103+8320], %r911;
	add.s32 	%r919, %r919, 32;
	setp.ne.s32 	%p2, %r919, 64;
	@%p2 bra 	$L__BB1_2;
	st.global.u32 	[%rd3], %r914;
	st.global.u32 	[%rd3+128], %r913;
	st.global.u32 	[%rd4], %r912;
	st.global.u32 	[%rd4+128], %r911;
	st.global.u32 	[%rd1], %r918;
	st.global.u32 	[%rd1+128], %r917;
	st.global.u32 	[%rd2], %r916;
	st.global.u32 	[%rd2+128], %r915;
$L__BB1_4:
	ret;

}


// ===== COMPILED SASS (sm_100) =====

	.target	sm_100

	.elftype	@"ET_EXEC"


//--------------------- .note.nv.tkinfo           --------------------------
	.section	.note.nv.tkinfo,"",@"SHT_NOTE"
	.sectionflags	@"SHF_NOTE_NV_TKINFO"
	.tkinfo
        /*0018*/ 	.word	0x00000002
        /*0030*/ 	.string	""
        /*0030*/ 	.string	"ptxas"
        /*0030*/ 	.string	"Cuda compilation tools, release 13.0, V13.0.88"
        /*0030*/ 	.string	"Build cuda_13.0.r13.0/compiler.36424714_0"
        /*0030*/ 	.string	"-arch sm_100 -m 64 "



//--------------------- .note.nv.cuinfo           --------------------------
	.section	.note.nv.cuinfo,"",@"SHT_NOTE"
	.sectionflags	@"SHF_NOTE_NV_CUINFO"
        /*0018*/ 	.short	0x0002
        /*001a*/ 	.short	0x0064
        /*001c*/ 	.short	0x0082
	.zero		2


//--------------------- .nv.info                  --------------------------
	.section	.nv.info,"",@"SHT_CUDA_INFO"
	.align	4


	//----- nvinfo : EIATTR_REGCOUNT
	.align		4
        /*0000*/ 	.byte	0x04, 0x2f
        /*0002*/ 	.short	(.L_1 - .L_0)
	.align		4
.L_0:
        /*0004*/ 	.word	index@(_Z7phase_1Piii)
        /*0008*/ 	.word	0x00000012


	//----- nvinfo : EIATTR_FRAME_SIZE
	.align		4
.L_1:
        /*000c*/ 	.byte	0x04, 0x11
        /*000e*/ 	.short	(.L_3 - .L_2)
	.align		4
.L_2:
        /*0010*/ 	.word	index@(_Z7phase_1Piii)
        /*0014*/ 	.word	0x00000000


	//----- nvinfo : EIATTR_REGCOUNT
	.align		4
.L_3:
        /*0018*/ 	.byte	0x04, 0x2f
        /*001a*/ 	.short	(.L_5 - .L_4)
	.align		4
.L_4:
        /*001c*/ 	.word	index@(_Z7phase_2Piii)
        /*0020*/ 	.word	0x00000020


	//----- nvinfo : EIATTR_FRAME_SIZE
	.align		4
.L_5:
        /*0024*/ 	.byte	0x04, 0x11
        /*0026*/ 	.short	(.L_7 - .L_6)
	.align		4
.L_6:
        /*0028*/ 	.word	index@(_Z7phase_2Piii)
        /*002c*/ 	.word	0x00000000


	//----- nvinfo : EIATTR_MIN_STACK_SIZE
	.align		4
.L_7:
        /*0030*/ 	.byte	0x04, 0x12
        /*0032*/ 	.short	(.L_9 - .L_8)
	.align		4
.L_8:
        /*0034*/ 	.word	index@(_Z7phase_2Piii)
        /*0038*/ 	.word	0x00000000


	//----- nvinfo : EIATTR_MIN_STACK_SIZE
	.align		4
.L_9:
        /*003c*/ 	.byte	0x04, 0x12
        /*003e*/ 	.short	(.L_11 - .L_10)
	.align		4
.L_10:
        /*0040*/ 	.word	index@(_Z7phase_1Piii)
        /*0044*/ 	.word	0x00000000
.L_11:


//--------------------- .nv.compat                --------------------------
	.section	.nv.compat,"",@"SHT_CUDA_COMPAT_INFO"
	.align	4
        /*0000*/ 	.byte	0x02, 0x09, 0x00, 0x00, 0x02, 0x02, 0x01, 0x00, 0x02, 0x05, 0x05, 0x00, 0x03, 0x07, 0x01, 0x01
        /*0010*/ 	.byte	0x02, 0x03, 0x00, 0x00, 0x02, 0x06, 0x01, 0x00, 0x04, 0x0b, 0x08, 0x00, 0x09, 0x00, 0x00, 0x00
        /*0020*/ 	.byte	0x00, 0x00, 0x00, 0x00


//--------------------- .nv.info._Z7phase_2Piii   --------------------------
	.section	.nv.info._Z7phase_2Piii,"",@"SHT_CUDA_INFO"
	.sectionflags	@""
	.align	4


	//----- nvinfo : EIATTR_CUDA_API_VERSION
	.align		4
        /*0000*/ 	.byte	0x04, 0x37
        /*0002*/ 	.short	(.L_13 - .L_12)
.L_12:
        /*0004*/ 	.word	0x00000082


	//----- nvinfo : EIATTR_KPARAM_INFO
	.align		4
.L_13:
        /*0008*/ 	.byte	0x04, 0x17
        /*000a*/ 	.short	(.L_15 - .L_14)
.L_14:
        /*000c*/ 	.word	0x00000000
        /*0010*/ 	.short	0x0002
        /*0012*/ 	.short	0x000c
        /*0014*/ 	.byte	0x00, 0xf0, 0x11, 0x00


	//----- nvinfo : EIATTR_KPARAM_INFO
	.align		4
.L_15:
        /*0018*/ 	.byte	0x04, 0x17
        /*001a*/ 	.short	(.L_17 - .L_16)
.L_16:
        /*001c*/ 	.word	0x00000000
        /*0020*/ 	.short	0x0001
        /*0022*/ 	.short	0x0008
        /*0024*/ 	.byte	0x00, 0xf0, 0x11, 0x00


	//----- nvinfo : EIATTR_KPARAM_INFO
	.align		4
.L_17:
        /*0028*/ 	.byte	0x04, 0x17
        /*002a*/ 	.short	(.L_19 - .L_18)
.L_18:
        /*002c*/ 	.word	0x00000000
        /*0030*/ 	.short	0x0000
        /*0032*/ 	.short	0x0000
        /*0034*/ 	.byte	0x00, 0xf5, 0x21, 0x00


	//----- nvinfo : EIATTR_SPARSE_MMA_MASK
	.align		4
.L_19:
        /*0038*/ 	.byte	0x03, 0x50
        /*003a*/ 	.short	0x0000


	//----- nvinfo : EIATTR_MAXREG_COUNT
	.align		4
        /*003c*/ 	.byte	0x03, 0x1b
        /*003e*/ 	.short	0x00ff


	//----- nvinfo : EIATTR_NUM_BARRIERS
	.align		4
        /*0040*/ 	.byte	0x02, 0x4c
        /*0042*/ 	.byte	0x01
	.zero		1


	//----- nvinfo : EIATTR_MERCURY_ISA_VERSION
	.align		4
        /*0044*/ 	.byte	0x03, 0x5f
        /*0046*/ 	.short	0x0101


	//----- nvinfo : EIATTR_VRC_CTA_INIT_COUNT
	.align		4
        /*0048*/ 	.byte	0x02, 0x4a
	.zero		1
	.zero		1


	//----- nvinfo : EIATTR_EXIT_INSTR_OFFSETS
	.align		4
        /*004c*/ 	.byte	0x04, 0x1c
        /*004e*/ 	.short	(.L_21 - .L_20)


	//   ....[0]....
.L_20:
        /*0050*/ 	.word	0x00000040


	//   ....[1]....
        /*0054*/ 	.word	0x000039c0


	//----- nvinfo : EIATTR_CBANK_PARAM_SIZE
	.align		4
.L_21:
        /*0058*/ 	.byte	0x03, 0x19
        /*005a*/ 	.short	0x0010


	//----- nvinfo : EIATTR_PARAM_CBANK
	.align		4
        /*005c*/ 	.byte	0x04, 0x0a
        /*005e*/ 	.short	(.L_23 - .L_22)
	.align		4
.L_22:
        /*0060*/ 	.word	index@(.nv.constant0._Z7phase_2Piii)
        /*0064*/ 	.short	0x0380
        /*0066*/ 	.short	0x0010


	//----- nvinfo : EIATTR_SW_WAR
	.align		4
.L_23:
        /*0068*/ 	.byte	0x04, 0x36
        /*006a*/ 	.short	(.L_25 - .L_24)
.L_24:
        /*006c*/ 	.word	0x00000008
.L_25:


//--------------------- .nv.info._Z7phase_1Piii   --------------------------
	.section	.nv.info._Z7phase_1Piii,"",@"SHT_CUDA_INFO"
	.sectionflags	@""
	.align	4


	//----- nvinfo : EIATTR_CUDA_API_VERSION
	.align		4
        /*0000*/ 	.byte	0x04, 0x37
        /*0002*/ 	.short	(.L_27 - .L_26)
.L_26:
        /*0004*/ 	.word	0x00000082


	//----- nvinfo : EIATTR_KPARAM_INFO
	.align		4
.L_27:
        /*0008*/ 	.byte	0x04, 0x17
        /*000a*/ 	.short	(.L_29 - .L_28)
.L_28:
        /*000c*/ 	.word	0x00000000
        /*0010*/ 	.short	0x0002
        /*0012*/ 	.short	0x000c
        /*0014*/ 	.byte	0x00, 0xf0, 0x11, 0x00


	//----- nvinfo : EIATTR_KPARAM_INFO
	.align		4
.L_29:
        /*0018*/ 	.byte	0x04, 0x17
        /*001a*/ 	.short	(.L_31 - .L_30)
.L_30:
        /*001c*/ 	.word	0x00000000
        /*0020*/ 	.short	0x0001
        /*0022*/ 	.short	0x0008
        /*0024*/ 	.byte	0x00, 0xf0, 0x11, 0x00


	//----- nvinfo : EIATTR_KPARAM_INFO
	.align		4
.L_31:
        /*0028*/ 	.byte	0x04, 0x17
        /*002a*/ 	.short	(.L_33 - .L_32)
.L_32:
        /*002c*/ 	.word	0x00000000
        /*0030*/ 	.short	0x0000
        /*0032*/ 	.short	0x0000
        /*0034*/ 	.byte	0x00, 0xf5, 0x21, 0x00


	//----- nvinfo : EIATTR_SPARSE_MMA_MASK
	.align		4
.L_33:
        /*0038*/ 	.byte	0x03, 0x50
        /*003a*/ 	.short	0x0000


	//----- nvinfo : EIATTR_MAXREG_COUNT
	.align		4
        /*003c*/ 	.byte	0x03, 0x1b
        /*003e*/ 	.short	0x00ff


	//----- nvinfo : EIATTR_NUM_BARRIERS
	.align		4
        /*0040*/ 	.byte	0x02, 0x4c
        /*0042*/ 	.byte	0x01
	.zero		1


	//----- nvinfo : EIATTR_MERCURY_ISA_VERSION
	.align		4
        /*0044*/ 	.byte	0x03, 0x5f
        /*0046*/ 	.short	0x0101


	//----- nvinfo : EIATTR_VRC_CTA_INIT_COUNT
	.align		4
        /*0048*/ 	.byte	0x02, 0x4a
	.zero		1
	.zero		1


	//----- nvinfo : EIATTR_EXIT_INSTR_OFFSETS
	.align		4
        /*004c*/ 	.byte	0x04, 0x1c
        /*004e*/ 	.short	(.L_35 - .L_34)


	//   ....[0]....
.L_34:
        /*0050*/ 	.word	0x00002ca0


	//----- nvinfo : EIATTR_CBANK_PARAM_SIZE
	.align		4
.L_35:
        /*0054*/ 	.byte	0x03, 0x19
        /*0056*/ 	.short	0x0010


	//----- nvinfo : EIATTR_PARAM_CBANK
	.align		4
        /*0058*/ 	.byte	0x04, 0x0a
        /*005a*/ 	.short	(.L_37 - .L_36)
	.align		4
.L_36:
        /*005c*/ 	.word	index@(.nv.constant0._Z7phase_1Piii)
        /*0060*/ 	.short	0x0380
        /*0062*/ 	.short	0x0010


	//----- nvinfo : EIATTR_SW_WAR
	.align		4
.L_37:
        /*0064*/ 	.byte	0x04, 0x36
        /*0066*/ 	.short	(.L_39 - .L_38)
.L_38:
        /*0068*/ 	.word	0x00000008
.L_39:


//--------------------- .nv.callgraph             --------------------------
	.section	.nv.callgraph,"",@"SHT_CUDA_CALLGRAPH"
	.align	4
	.sectionentsize	8
	.align		4
        /*0000*/ 	.word	0x00000000
	.align		4
        /*0004*/ 	.word	0xffffffff
	.align		4
        /*0008*/ 	.word	0x00000000
	.align		4
        /*000c*/ 	.word	0xfffffffe
	.align		4
        /*0010*/ 	.word	0x00000000
	.align		4
        /*0014*/ 	.word	0xfffffffd
	.align		4
        /*0018*/ 	.word	0x00000000
	.align		4
        /*001c*/ 	.word	0xfffffffc


//--------------------- .text._Z7phase_2Piii      --------------------------
	.section	.text._Z7phase_2Piii,"ax",@progbits
	.align	128
        .global         _Z7phase_2Piii
        .type           _Z7phase_2Piii,@function
        .size           _Z7phase_2Piii,(.L_x_4 - _Z7phase_2Piii)
        .other          _Z7phase_2Piii,@"STO_CUDA_ENTRY STV_DEFAULT"
_Z7phase_2Piii:
.text._Z7phase_2Piii:
[----:B------:R-:W-:Y:S01]  /*0000*/  LDC R1, c[0x0][0x37c] ;  /* 0x0000df00ff017b82 */ /* 0x000fe20000000800 */
[----:B------:R-:W0:Y:S07]  /*0010*/  S2R R6, SR_CTAID.X ;  /* 0x0000000000067919 */ /* 0x000e2e0000002500 */
[----:B------:R-:W0:Y:S02]  /*0020*/  LDC R5, c[0x0][0x388] ;  /* 0x0000e200ff057b82 */ /* 0x000e240000000800 */
[----:B0-----:R-:W-:-:S13]  /*0030*/  ISETP.NE.AND P0, PT, R6, R5, PT ;  /* 0x000000050600720c */ /* 0x001fda0003f05270 */
[----:B------:R-:W-:Y:S05]  /*0040*/  @!P0 EXIT ;  /* 0x000000000000894d */ /* 0x000fea0003800000 */
[----:B------:R-:W0:Y:S01]  /*0050*/  S2R R0, SR_TID.Y ;  /* 0x0000000000007919 */ /* 0x000e220000002200 */
[----:B------:R-:W1:Y:S01]  /*0060*/  LDC R10, c[0x0][0x38c] ;  /* 0x0000e300ff0a7b82 */ /* 0x000e620000000800 */
[----:B------:R-:W2:Y:S01]  /*0070*/  LDCU.64 UR8, c[0x0][0x358] ;  /* 0x00006b00ff0877ac */ /* 0x000ea20008000a00 */
[----:B------:R-:W3:Y:S06]  /*0080*/  S2R R11, SR_TID.X ;  /* 0x00000000000b7919 */ /* 0x000eec0000002100 */
[----:B------:R-:W4:Y:S01]  /*0090*/  LDC.64 R8, c[0x0][0x380] ;  /* 0x0000e000ff087b82 */ /* 0x000f220000000a00 */
[----:B0-----:R-:W-:-:S02]  /*00a0*/  IMAD R3, R5, 0x40, R0 ;  /* 0x0000004005037824 */ /* 0x001fc400078e0200 */
[----:B------:R-:W-:Y:S02]  /*00b0*/  IMAD R7, R6, 0x40, R0 ;  /* 0x0000004006077824 */ /* 0x000fe400078e0200 */
[--C-:B---3--:R-:W-:Y:S02]  /*00c0*/  IMAD R2, R5, 0x40, R11.reuse ;  /* 0x0000004005027824 */ /* 0x108fe400078e020b */
[CC--:B-1----:R-:W-:Y:S02]  /*00d0*/  IMAD R4, R3.reuse, R10.reuse, RZ ;  /* 0x0000000a03047224 */ /* 0x0c2fe400078e02ff */
[----:B------:R-:W-:Y:S02]  /*00e0*/  IMAD R13, R3, R10, R2 ;  /* 0x0000000a030d7224 */ /* 0x000fe400078e0202 */
[----:B------:R-:W-:Y:S02]  /*00f0*/  IMAD R5, R10, 0x20, R4 ;  /* 0x000000200a057824 */ /* 0x000fe400078e0204 */
[----:B------:R-:W-:-:S02]  /*0100*/  IMAD R3, R6, 0x40, R11 ;  /* 0x0000004006037824 */ /* 0x000fc400078e020b */
[----:B------:R-:W-:Y:S02]  /*0110*/  IMAD R21, R7, R10, R2 ;  /* 0x0000000a07157224 */ /* 0x000fe400078e0202 */
[----:B------:R-:W-:Y:S02]  /*0120*/  IMAD.IADD R19, R2, 0x1, R5 ;  /* 0x0000000102137824 */ /* 0x000fe400078e0205 */
[--C-:B------:R-:W-:Y:S02]  /*0130*/  IMAD.IADD R7, R4, 0x1, R3.reuse ;  /* 0x0000000104077824 */ /* 0x100fe400078e0203 */
[----:B------:R-:W-:Y:S02]  /*0140*/  IMAD.IADD R5, R5, 0x1, R3 ;  /* 0x0000000105057824 */ /* 0x000fe400078e0203 */
[----:B------:R-:W-:Y:S02]  /*0150*/  IMAD R23, R10, 0x20, R21 ;  /* 0x000000200a177824 */ /* 0x000fe400078e0215 */
[----:B----4-:R-:W-:-:S04]  /*0160*/  IMAD.WIDE R12, R13, 0x4, R8 ;  /* 0x000000040d0c7825 */ /* 0x010fc800078e0208 */
[--C-:B------:R-:W-:Y:S01]  /*0170*/  IMAD.WIDE R18, R19, 0x4, R8.reuse ;  /* 0x0000000413127825 */ /* 0x100fe200078e0208 */
[----:B--2---:R-:W2:Y:S03]  /*0180*/  LDG.E R14, desc[UR8][R12.64] ;  /* 0x000000080c0e7981 */ /* 0x004ea6000c1e1900 */
[--C-:B------:R-:W-:Y:S01]  /*0190*/  IMAD.WIDE R2, R7, 0x4, R8.reuse ;  /* 0x0000000407027825 */ /* 0x100fe200078e0208 */
[----:B------:R0:W3:Y:S03]  /*01a0*/  LDG.E R15, desc[UR8][R12.64+0x80] ;  /* 0x000080080c0f7981 */ /* 0x0000e6000c1e1900 */
[--C-:B------:R-:W-:Y:S01]  /*01b0*/  IMAD.WIDE R4, R5, 0x4, R8.reuse ;  /* 0x0000000405047825 */ /* 0x100fe200078e0208 */
[----:B------:R-:W4:Y:S03]  /*01c0*/  LDG.E R16, desc[UR8][R18.64] ;  /* 0x0000000812107981 */ /* 0x000f26000c1e1900 */
[--C-:B------:R-:W-:Y:S01]  /*01d0*/  IMAD.WIDE R6, R21, 0x4, R8.reuse ;  /* 0x0000000415067825 */ /* 0x100fe200078e0208 */
[----:B------:R-:W5:Y:S03]  /*01e0*/  LDG.E R17, desc[UR8][R18.64+0x80] ;  /* 0x0000800812117981 */ /* 0x000f66000c1e1900 */
[----:B------:R-:W-:Y:S01]  /*01f0*/  IMAD.WIDE R8, R23, 0x4, R8 ;  /* 0x0000000417087825 */ /* 0x000fe200078e0208 */
[----:B------:R-:W5:Y:S04]  /*0200*/  LDG.E R21, desc[UR8][R2.64] ;  /* 0x0000000802157981 */ /* 0x000f68000c1e1900 */
[----:B------:R-:W5:Y:S04]  /*0210*/  LDG.E R23, desc[UR8][R2.64+0x80] ;  /* 0x0000800802177981 */ /* 0x000f68000c1e1900 */
[----:B------:R-:W5:Y:S04]  /*0220*/  LDG.E R27, desc[UR8][R4.64] ;  /* 0x00000008041b7981 */ /* 0x000f68000c1e1900 */
[----:B------:R-:W5:Y:S04]  /*0230*/  LDG.E R20, desc[UR8][R4.64+0x80] ;  /* 0x0000800804147981 */ /* 0x000f68000c1e1900 */
[----:B------:R-:W5:Y:S04]  /*0240*/  LDG.E R22, desc[UR8][R6.64] ;  /* 0x0000000806167981 */ /* 0x000f68000c1e1900 */
[----:B------:R-:W5:Y:S04]  /*0250*/  LDG.E R24, desc[UR8][R6.64+0x80] ;  /* 0x0000800806187981 */ /* 0x000f68000c1e1900 */
[----:B------:R-:W5:Y:S04]  /*0260*/  LDG.E R26, desc[UR8][R8.64] ;  /* 0x00000008081a7981 */ /* 0x000f68000c1e1900 */
[----:B------:R-:W5:Y:S01]  /*0270*/  LDG.E R18, desc[UR8][R8.64+0x80] ;  /* 0x0000800808127981 */ /* 0x000f62000c1e1900 */
[----:B------:R-:W1:Y:S01]  /*0280*/  S2UR UR6, SR_CgaCtaId ;  /* 0x00000000000679c3 */ /* 0x000e620000008800 */
[----:B------:R-:W-:Y:S01]  /*0290*/  UMOV UR4, 0x400 ;  /* 0x0000040000047882 */ /* 0x000fe20000000000 */
[----:B0-----:R-:W-:Y:S01]  /*02a0*/  IMAD R12, R0, 0x40, R11 ;  /* 0x00000040000c7824 */ /* 0x001fe200078e020b */
[----:B------:R-:W-:-:S02]  /*02b0*/  UIADD3 UR5, UPT, UPT, UR4, 0x4000, URZ ;  /* 0x0000400004057890 */ /* 0x000fc4000fffe0ff */
[----:B-1----:R-:W-:Y:S02]  /*02c0*/  ULEA UR7, UR6, UR4, 0x18 ;  /* 0x0000000406077291 */ /* 0x002fe4000f8ec0ff */
[----:B------:R-:W-:Y:S02]  /*02d0*/  UIADD3 UR4, UPT, UPT, UR4, 0x8000, URZ ;  /* 0x0000800004047890 */ /* 0x000fe4000fffe0ff */
[----:B------:R-:W-:Y:S02]  /*02e0*/  ULEA UR5, UR6, UR5, 0x18 ;  /* 0x0000000506057291 */ /* 0x000fe4000f8ec0ff */
[----:B------:R-:W-:Y:S01]  /*02f0*/  ULEA UR6, UR6, UR4, 0x18 ;  /* 0x0000000406067291 */ /* 0x000fe2000f8ec0ff */
[C---:B------:R-:W-:Y:S02]  /*0300*/  LEA R13, R12.reuse, UR7, 0x2 ;  /* 0x000000070c0d7c11 */ /* 0x040fe4000f8e10ff */
[----:B------:R-:W-:Y:S01]  /*0310*/  UMOV UR4, URZ ;  /* 0x000000ff00047c82 */ /* 0x000fe20008000000 */
[----:B------:R-:W-:-:S02]  /*0320*/  LEA R10, R12, UR5, 0x2 ;  /* 0x000000050c0a7c11 */ /* 0x000fc4000f8e10ff */
[----:B------:R-:W-:Y:S01]  /*0330*/  LEA R12, R12, UR6, 0x2 ;  /* 0x000000060c0c7c11 */ /* 0x000fe2000f8e10ff */
[----:B--2---:R0:W-:Y:S04]  /*0340*/  STS [R13], R14 ;  /* 0x0000000e0d007388 */ /* 0x0041e80000000800 */
[----:B---3--:R0:W-:Y:S04]  /*0350*/  STS [R13+0x80], R15 ;  /* 0x0000800f0d007388 */ /* 0x0081e80000000800 */
[----:B----4-:R0:W-:Y:S04]  /*0360*/  STS [R13+0x2000], R16 ;  /* 0x002000100d007388 */ /* 0x0101e80000000800 */
[----:B-----5:R0:W-:Y:S04]  /*0370*/  STS [R13+0x2080], R17 ;  /* 0x002080110d007388 */ /* 0x0201e80000000800 */
[----:B------:R0:W-:Y:S04]  /*0380*/  STS [R10], R21 ;  /* 0x000000150a007388 */ /* 0x0001e80000000800 */
[----:B------:R0:W-:Y:S04]  /*0390*/  STS [R10+0x80], R23 ;  /* 0x000080170a007388 */ /* 0x0001e80000000800 */
[----:B------:R0:W-:Y:S04]  /*03a0*/  STS [R10+0x2000], R27 ;  /* 0x0020001b0a007388 */ /* 0x0001e80000000800 */
[----:B------:R0:W-:Y:S04]  /*03b0*/  STS [R10+0x2080], R20 ;  /* 0x002080140a007388 */ /* 0x0001e80000000800 */
[----:B------:R0:W-:Y:S04]  /*03c0*/  STS [R12], R22 ;  /* 0x000000160c007388 */ /* 0x0001e80000000800 */
[----:B------:R0:W-:Y:S04]  /*03d0*/  STS [R12+0x80], R24 ;  /* 0x000080180c007388 */ /* 0x0001e80000000800 */
[----:B------:R0:W-:Y:S04]  /*03e0*/  STS [R12+0x2000], R26 ;  /* 0x0020001a0c007388 */ /* 0x0001e80000000800 */
[----:B------:R0:W-:Y:S01]  /*03f0*/  STS [R12+0x2080], R18 ;  /* 0x002080120c007388 */ /* 0x0001e20000000800 */
[----:B------:R-:W-:Y:S06]  /*0400*/  BAR.SYNC.DEFER_BLOCKING 0x0 ;  /* 0x0000000000007b1d */ /* 0x000fec0000010000 */
[----:B------:R0:W1:Y:S04]  /*0410*/  LDS R29, [R10] ;  /* 0x000000000a1d7984 */ /* 0x0000680000000800 */
[----:B------:R0:W2:Y:S04]  /*0420*/  LDS R25, [R10+0x80] ;  /* 0x000080000a197984 */ /* 0x0000a80000000800 */
[----:B------:R0:W3:Y:S04]  /*0430*/  LDS R17, [R10+0x2000] ;  /* 0x002000000a117984 */ /* 0x0000e80000000800 */
[----:B------:R0:W4:Y:S04]  /*0440*/  LDS R19, [R10+0x2080] ;  /* 0x002080000a137984 */ /* 0x0001280000000800 */
[----:B------:R0:W0:Y:S04]  /*0450*/  LDS R21, [R12] ;  /* 0x000000000c157984 */ /* 0x0000280000000800 */
[----:B------:R0:W0:Y:S04]  /*0460*/  LDS R23, [R12+0x80] ;  /* 0x000080000c177984 */ /* 0x0000280000000800 */
[----:B------:R0:W0:Y:S04]  /*0470*/  LDS R27, [R12+0x2000] ;  /* 0x002000000c1b7984 */ /* 0x0000280000000800 */
[----:B------:R0:W0:Y:S02]  /*0480*/  LDS R13, [R12+0x2080] ;  /* 0x002080000c0d7984 */ /* 0x0000240000000800 */
.L_x_0:
[----:B0-----:R-:W-:Y:S01]  /*0490*/  IMAD.U32 R16, RZ, RZ, UR4 ;  /* 0x00000004ff107e24 */ /* 0x001fe2000f8e00ff */
[----:B------:R-:W-:-:S03]  /*04a0*/  LEA R14, R0, UR4, 0x6 ;  /* 0x00000004000e7c11 */ /* 0x000fc6000f8e30ff */
[----:B------:R-:W-:Y:S01]  /*04b0*/  IMAD R15, R16, 0x40, R11 ;  /* 0x00000040100f7824 */ /* 0x000fe200078e020b */
[----:B------:R-:W-:-:S04]  /*04c0*/  LEA R20, R14, UR7, 0x2 ;  /* 0x000000070e147c11 */ /* 0x000fc8000f8e10ff */
[C---:B------:R-:W-:Y:S01]  /*04d0*/  LEA R14, R15.reuse, UR5, 0x2 ;  /* 0x000000050f0e7c11 */ /* 0x040fe2000f8e10ff */
[----:B------:R-:W-:Y:S01]  /*04e0*/  LDS R16, [R20] ;  /* 0x0000000014107984 */ /* 0x000fe20000000800 */
[----:B------:R-:W-:-:S03]  /*04f0*/  LEA R15, R15, UR6, 0x2 ;  /* 0x000000060f0f7c11 */ /* 0x000fc6000f8e10ff */
[----:B------:R-:W1:Y:S02]  /*0500*/  LDS R18, [R14] ;  /* 0x000000000e127984 */ /* 0x000e640000000800 */
[----:B-1----:R-:W-:-:S05]  /*0510*/  VIADDMNMX R29, R18, R16, R29, PT ;  /* 0x00000010121d7246 */ /* 0x002fca000380011d */
[----:B------:R-:W-:Y:S04]  /*0520*/  STS [R10], R29 ;  /* 0x0000001d0a007388 */ /* 0x000fe80000000800 */
[----:B------:R-:W2:Y:S02]  /*0530*/  LDS R18, [R14+0x80] ;  /* 0x000080000e127984 */ /* 0x000ea40000000800 */
[----:B--2---:R-:W-:-:S05]  /*0540*/  VIADDMNMX R25, R18, R16, R25, PT ;  /* 0x0000001012197246 */ /* 0x004fca0003800119 */
[----:B------:R-:W-:Y:S04]  /*0550*/  STS [R10+0x80], R25 ;  /* 0x000080190a007388 */ /* 0x000fe80000000800 */
[----:B------:R-:W-:Y:S04]  /*0560*/  LDS R18, [R20+0x2000] ;  /* 0x0020000014127984 */ /* 0x000fe80000000800 */
[----:B------:R-:W3:Y:S02]  /*0570*/  LDS R22, [R14] ;  /* 0x000000000e167984 */ /* 0x000ee40000000800 */
[----:B---3--:R-:W-:-:S05]  /*0580*/  VIADDMNMX R17, R22, R18, R17, PT ;  /* 0x0000001216117246 */ /* 0x008fca0003800111 */
[----:B------:R-:W-:Y:S04]  /*0590*/  STS [R10+0x2000], R17 ;  /* 0x002000110a007388 */ /* 0x000fe80000000800 */
[----:B------:R-:W4:Y:S02]  /*05a0*/  LDS R22, [R14+0x80] ;  /* 0x000080000e167984 */ /* 0x000f240000000800 */
[----:B----4-:R-:W-:-:S05]  /*05b0*/  VIADDMNMX R19, R22, R18, R19, PT ;  /* 0x0000001216137246 */ /* 0x010fca0003800113 */
[----:B------:R-:W-:Y:S04]  /*05c0*/  STS [R10+0x2080], R19 ;  /* 0x002080130a007388 */ /* 0x000fe80000000800 */
[----:B------:R-:W0:Y:S02]  /*05d0*/  LDS R22, [R15] ;  /* 0x000000000f167984 */ /* 0x000e240000000800 */
[----:B0-----:R-:W-:-:S05]  /*05e0*/  VIADDMNMX R21, R22, R16, R21, PT ;  /* 0x0000001016157246 */ /* 0x001fca0003800115 */
[----:B------:R-:W-:Y:S04]  /*05f0*/  STS [R12], R21 ;  /* 0x000000150c007388 */ /* 0x000fe80000000800 */
[----:B------:R-:W0:Y:S02]  /*0600*/  LDS R20, [R15+0x80] ;  /* 0x000080000f147984 */ /* 0x000e240000000800 */
[----:B0-----:R-:W-:Y:S02]  /*0610*/  VIADDMNMX R23, R20, R16, R23, PT ;  /* 0x0000001014177246 */ /* 0x001fe40003800117 */
[----:B------:R-:W-:Y:S01]  /*0620*/  LEA R20, R0, UR4, 0x6 ;  /* 0x0000000400147c11 */ /* 0x000fe2000f8e30ff */
[----:B------:R-:W-:Y:S02]  /*0630*/  UIADD3 UR4, UPT, UPT, UR4, 0x20, URZ ;  /* 0x0000002004047890 */ /* 0x000fe4000fffe0ff */
[----:B------:R-:W-:Y:S02]  /*0640*/  STS [R12+0x80], R23 ;  /* 0x000080170c007388 */ /* 0x000fe40000000800 */
[----:B------:R-:W-:-:S02]  /*0650*/  UISETP.NE.AND UP0, UPT, UR4, 0x40, UPT ;  /* 0x000000400400788c */ /* 0x000fc4000bf05270 */
[----:B------:R-:W0:Y:S02]  /*0660*/  LDS R16, [R15] ;  /* 0x000000000f107984 */ /* 0x000e240000000800 */
[----:B0-----:R-:W-:-:S05]  /*0670*/  VIADDMNMX R27, R16, R18, R27, PT ;  /* 0x00000012101b7246 */ /* 0x001fca000380011b */
[----:B------:R-:W-:Y:S04]  /*0680*/  STS [R12+0x2000], R27 ;  /* 0x0020001b0c007388 */ /* 0x000fe80000000800 */
[----:B------:R-:W0:Y:S02]  /*0690*/  LDS R16, [R15+0x80] ;  /* 0x000080000f107984 */ /* 0x000e240000000800 */
[----:B0-----:R-:W-:Y:S02]  /*06a0*/  VIADDMNMX R16, R16, R18, R13, PT ;  /* 0x0000001210107246 */ /* 0x001fe4000380010d */
[----:B------:R-:W-:-:S03]  /*06b0*/  LEA R13, R20, UR7, 0x2 ;  /* 0x00000007140d7c11 */ /* 0x000fc6000f8e10ff */
[----:B------:R-:W-:Y:S04]  /*06c0*/  STS [R12+0x2080], R16 ;  /* 0x002080100c007388 */ /* 0x000fe80000000800 */
[----:B------:R-:W-:Y:S04]  /*06d0*/  LDS R20, [R13+0x4] ;  /* 0x000004000d147984 */ /* 0x000fe80000000800 */
[----:B------:R-:W0:Y:S02]  /*06e0*/  LDS R18, [R14+0x100] ;  /* 0x000100000e127984 */ /* 0x000e240000000800 */
[----:B0-----:R-:W-:-:S05]  /*06f0*/  VIADDMNMX R29, R18, R20, R29, PT ;  /* 0x00000014121d7246 */ /* 0x001fca000380011d */
[----:B------:R-:W-:Y:S04]  /*0700*/  STS [R10], R29 ;  /* 0x0000001d0a007388 */ /* 0x000fe80000000800 */
[----:B------:R-:W0:Y:S02]  /*0710*/  LDS R18, [R14+0x180] ;  /* 0x000180000e127984 */ /* 0x000e240000000800 */
[----:B0-----:R-:W-:-:S05]  /*0720*/  VIADDMNMX R25, R18, R20, R25, PT ;  /* 0x0000001412197246 */ /* 0x001fca0003800119 */
[----:B------:R-:W-:Y:S04]  /*0730*/  STS [R10+0x80], R25 ;  /* 0x000080190a007388 */ /* 0x000fe80000000800 */
[----:B------:R-:W-:Y:S04]  /*0740*/  LDS R18, [R13+0x2004] ;  /* 0x002004000d127984 */ /* 0x000fe80000000800 */
[----:B------:R-:W0:Y:S02]  /*0750*/  LDS R22, [R14+0x100] ;  /* 0x000100000e167984 */ /* 0x000e240000000800 */
[----:B0-----:R-:W-:-:S05]  /*0760*/  VIADDMNMX R17, R22, R18, R17, PT ;  /* 0x0000001216117246 */ /* 0x001fca0003800111 */
[----:B------:R-:W-:Y:S04]  /*0770*/  STS [R10+0x2000], R17 ;  /* 0x002000110a007388 */ /* 0x000fe80000000800 */
[----:B------:R-:W0:Y:S02]  /*0780*/  LDS R22, [R14+0x180] ;  /* 0x000180000e167984 */ /* 0x000e240000000800 */
[----:B0-----:R-:W-:-:S05]  /*0790*/  VIADDMNMX R19, R22, R18, R19, PT ;  /* 0x0000001216137246 */ /* 0x001fca0003800113 */
[----:B------:R-:W-:Y:S04]  /*07a0*/  STS [R10+0x2080], R19 ;  /* 0x002080130a007388 */ /* 0x000fe80000000800 */
[----:B------:R-:W0:Y:S02]  /*07b0*/  LDS R22, [R15+0x100] ;  /* 0x000100000f167984 */ /* 0x000e240000000800 */
[----:B0-----:R-:W-:-:S05]  /*07c0*/  VIADDMNMX R21, R22, R20, R21, PT ;  /* 0x0000001416157246 */ /* 0x001fca0003800115 */
[----:B------:R-:W-:Y:S04]  /*07d0*/  STS [R12], R21 ;  /* 0x000000150c007388 */ /* 0x000fe80000000800 */
        /* <DEDUP_REMOVED lines=788> */
[----:B------:R0:W-:Y:S01]  /*3920*/  STS [R12+0x2080], R13 ;  /* 0x0020800d0c007388 */ /* 0x0001e20000000800 */
[----:B------:R-:W-:Y:S05]  /*3930*/  BRA.U UP0, `(.L_x_0) ;  /* 0xffffffc900d47547 */ /* 0x000fea000b83ffff */
[----:B------:R-:W-:Y:S04]  /*3940*/  STG.E desc[UR8][R6.64], R21 ;  /* 0x0000001506007986 */ /* 0x000fe8000c101908 */
[----:B------:R-:W-:Y:S04]  /*3950*/  STG.E desc[UR8][R6.64+0x80], R23 ;  /* 0x0000801706007986 */ /* 0x000fe8000c101908 */
[----:B------:R-:W-:Y:S04]  /*3960*/  STG.E desc[UR8][R8.64], R27 ;  /* 0x0000001b08007986 */ /* 0x000fe8000c101908 */
[----:B------:R-:W-:Y:S04]  /*3970*/  STG.E desc[UR8][R8.64+0x80], R13 ;  /* 0x0000800d08007986 */ /* 0x000fe8000c101908 */
[----:B------:R-:W-:Y:S04]  /*3980*/  STG.E desc[UR8][R2.64], R29 ;  /* 0x0000001d02007986 */ /* 0x000fe8000c101908 */
[----:B------:R-:W-:Y:S04]  /*3990*/  STG.E desc[UR8][R2.64+0x80], R25 ;  /* 0x0000801902007986 */ /* 0x000fe8000c101908 */
[----:B------:R-:W-:Y:S04]  /*39a0*/  STG.E desc[UR8][R4.64], R17 ;  /* 0x0000001104007986 */ /* 0x000fe8000c101908 */
[----:B------:R-:W-:Y:S01]  /*39b0*/  STG.E desc[UR8][R4.64+0x80], R19 ;  /* 0x0000801304007986 */ /* 0x000fe2000c101908 */
[----:B------:R-:W-:Y:S05]  /*39c0*/  EXIT ;  /* 0x000000000000794d */ /* 0x000fea0003800000 */
.L_x_1:
[----:B------:R-:W-:-:S00]  /*39d0*/  BRA `(.L_x_1) ;  /* 0xfffffffc00fc7947 */ /* 0x000fc0000383ffff */
[----:B------:R-:W-:-:S00]  /*39e0*/  NOP ;  /* 0x0000000000007918 */ /* 0x000fc00000000000 */
        /* <DEDUP_REMOVED lines=9> */
.L_x_4:


//--------------------- .text._Z7phase_1Piii      --------------------------
	.section	.text._Z7phase_1Piii,"ax",@progbits
	.align	128
        .global         _Z7phase_1Piii
        .type           _Z7phase_1Piii,@function
        .size           _Z7phase_1Piii,(.L_x_5 - _Z7phase_1Piii)
        .other          _Z7phase_1Piii,@"STO_CUDA_ENTRY STV_DEFAULT"
_Z7phase_1Piii:
.text._Z7phase_1Piii:
[----:B------:R-:W-:Y:S01]  /*0000*/  LDC R1, c[0x0][0x37c] ;  /* 0x0000df00ff017b82 */ /* 0x000fe20000000800 */
[----:B------:R-:W0:Y:S07]  /*0010*/  S2R R7, SR_TID.X ;  /* 0x0000000000077919 */ /* 0x000e2e0000002100 */
[----:B------:R-:W0:Y:S01]  /*0020*/  LDC.64 R8, c[0x0][0x388] ;  /* 0x0000e200ff087b82 */ /* 0x000e220000000a00 */
[----:B------:R-:W1:Y:S01]  /*0030*/  LDCU.64 UR6, c[0x0][0x358] ;  /* 0x00006b00ff0677ac */ /* 0x000e620008000a00 */
[----:B------:R-:W2:Y:S06]  /*0040*/  S2R R0, SR_TID.Y ;  /* 0x0000000000007919 */ /* 0x000eac0000002200 */
[----:B------:R-:W3:Y:S01]  /*0050*/  LDC.64 R4, c[0x0][0x380] ;  /* 0x0000e000ff047b82 */ /* 0x000ee20000000a00 */
[----:B0-----:R-:W-:-:S02]  /*0060*/  IMAD R2, R8, 0x40, R7 ;  /* 0x0000004008027824 */ /* 0x001fc400078e0207 */
[----:B--2---:R-:W-:-:S04]  /*0070*/  IMAD R3, R8, 0x40, R0 ;  /* 0x0000004008037824 */ /* 0x004fc800078e0200 */
[----:B------:R-:W-:-:S04]  /*0080*/  IMAD R2, R3, R9, R2 ;  /* 0x0000000903027224 */ /* 0x000fc800078e0202 */
[----:B------:R-:W-:Y:S02]  /*0090*/  IMAD R9, R9, 0x20, R2 ;  /* 0x0000002009097824 */ /* 0x000fe400078e0202 */
[----:B---3--:R-:W-:-:S04]  /*00a0*/  IMAD.WIDE R2, R2, 0x4, R4 ;  /* 0x0000000402027825 */ /* 0x008fc800078e0204 */
[----:B------:R-:W-:Y:S01]  /*00b0*/  IMAD.WIDE R4, R9, 0x4, R4 ;  /* 0x0000000409047825 */ /* 0x000fe200078e0204 */
[----:B-1----:R-:W2:Y:S04]  /*00c0*/  LDG.E R11, desc[UR6][R2.64+0x80] ;  /* 0x00008006020b7981 */ /* 0x002ea8000c1e1900 */
[----:B------:R-:W3:Y:S04]  /*00d0*/  LDG.E R9, desc[UR6][R2.64] ;  /* 0x0000000602097981 */ /* 0x000ee8000c1e1900 */
[----:B------:R-:W4:Y:S04]  /*00e0*/  LDG.E R13, desc[UR6][R4.64] ;  /* 0x00000006040d7981 */ /* 0x000f28000c1e1900 */
[----:B------:R-:W5:Y:S01]  /*00f0*/  LDG.E R15, desc[UR6][R4.64+0x80] ;  /* 0x00008006040f7981 */ /* 0x000f62000c1e1900 */
[----:B------:R-:W0:Y:S01]  /*0100*/  S2UR UR5, SR_CgaCtaId ;  /* 0x00000000000579c3 */ /* 0x000e220000008800 */
[----:B------:R-:W-:Y:S01]  /*0110*/  UMOV UR4, 0x400 ;  /* 0x0000040000047882 */ /* 0x000fe20000000000 */
[----:B------:R-:W-:Y:S01]  /*0120*/  IMAD R6, R0, 0x40, R7 ;  /* 0x0000004000067824 */ /* 0x000fe200078e0207 */
[----:B0-----:R-:W-:-:S06]  /*0130*/  ULEA UR4, UR5, UR4, 0x18 ;  /* 0x0000000405047291 */ /* 0x001fcc000f8ec0ff */
[----:B------:R-:W-:Y:S01]  /*0140*/  LEA R6, R6, UR4, 0x2 ;  /* 0x0000000406067c11 */ /* 0x000fe2000f8e10ff */
[----:B------:R-:W-:-:S04]  /*0150*/  IMAD.MOV.U32 R8, RZ, RZ, RZ ;  /* 0x000000ffff087224 */ /* 0x000fc800078e00ff */
[----:B--2---:R0:W-:Y:S04]  /*0160*/  STS [R6+0x80], R11 ;  /* 0x0000800b06007388 */ /* 0x0041e80000000800 */
[----:B---3--:R0:W-:Y:S04]  /*0170*/  STS [R6], R9 ;  /* 0x0000000906007388 */ /* 0x0081e80000000800 */
[----:B----4-:R0:W-:Y:S04]  /*0180*/  STS [R6+0x2000], R13 ;  /* 0x0020000d06007388 */ /* 0x0101e80000000800 */
[----:B-----5:R0:W-:Y:S01]  /*0190*/  STS [R6+0x2080], R15 ;  /* 0x0020800f06007388 */ /* 0x0201e20000000800 */
[----:B------:R-:W-:Y:S06]  /*01a0*/  BAR.SYNC.DEFER_BLOCKING 0x0 ;  /* 0x0000000000007b1d */ /* 0x000fec0000010000 */
.L_x_2:
[----:B0-----:R-:W-:Y:S01]  /*01b0*/  IMAD R9, R0, 0x40, R8 ;  /* 0x0000004000097824 */ /* 0x001fe200078e0208 */
[----:B------:R-:W-:Y:S01]  /*01c0*/  LDS R11, [R6] ;  /* 0x00000000060b7984 */ /* 0x000fe20000000800 */
[C---:B------:R-:W-:Y:S02]  /*01d0*/  IMAD R10, R8.reuse, 0x40, R7 ;  /* 0x00000040080a7824 */ /* 0x040fe400078e0207 */
[----:B------:R-:W-:Y:S01]  /*01e0*/  VIADD R8, R8, 0x20 ;  /* 0x0000002008087836 */ /* 0x000fe20000000000 */
[----:B------:R-:W-:Y:S02]  /*01f0*/  LEA R9, R9, UR4, 0x2 ;  /* 0x0000000409097c11 */ /* 0x000fe4000f8e10ff */
[----:B------:R-:W-:Y:S02]  /*0200*/  LEA R10, R10, UR4, 0x2 ;  /* 0x000000040a0a7c11 */ /* 0x000fe4000f8e10ff */
[----:B------:R-:W-:Y:S01]  /*0210*/  ISETP.NE.AND P0, PT, R8, 0x40, PT ;  /* 0x000000400800780c */ /* 0x000fe20003f05270 */
[----:B------:R-:W-:Y:S04]  /*0220*/  LDS R12, [R9] ;  /* 0x00000000090c7984 */ /* 0x000fe80000000800 */
[----:B-1----:R-:W0:Y:S02]  /*0230*/  LDS R13, [R10] ;  /* 0x000000000a0d7984 */ /* 0x002e240000000800 */
[----:B0-----:R-:W-:-:S02]  /*0240*/  VIADDMNMX R11, R13, R12, R11, PT ;  /* 0x0000000c0d0b7246 */ /* 0x001fc4000380010b */
[----:B------:R-:W-:Y:S04]  /*0250*/  LDS R12, [R6+0x80] ;  /* 0x00008000060c7984 */ /* 0x000fe80000000800 */
[----:B------:R-:W-:Y:S04]  /*0260*/  STS [R6], R11 ;  /* 0x0000000b06007388 */ /* 0x000fe80000000800 */
[----:B------:R-:W-:Y:S04]  /*0270*/  LDS R13, [R9] ;  /* 0x00000000090d7984 */ /* 0x000fe80000000800 */
[----:B------:R-:W0:Y:S02]  /*0280*/  LDS R14, [R10+0x80] ;  /* 0x000080000a0e7984 */ /* 0x000e240000000800 */
[----:B0-----:R-:W-:-:S02]  /*0290*/  VIADDMNMX R13, R14, R13, R12, PT ;  /* 0x0000000d0e0d7246 */ /* 0x001fc4000380010c */
[----:B------:R-:W-:Y:S04]  /*02a0*/  LDS R12, [R6+0x2000] ;  /* 0x00200000060c7984 */ /* 0x000fe80000000800 */
[----:B------:R-:W-:Y:S04]  /*02b0*/  STS [R6+0x80], R13 ;  /* 0x0000800d06007388 */ /* 0x000fe80000000800 */
[----:B------:R-:W-:Y:S04]  /*02c0*/  LDS R15, [R9+0x2000] ;  /* 0x00200000090f7984 */ /* 0x000fe80000000800 */
[----:B------:R-:W0:Y:S02]  /*02d0*/  LDS R14, [R10] ;  /* 0x000000000a0e7984 */ /* 0x000e240000000800 */
[----:B0-----:R-:W-:-:S02]  /*02e0*/  VIADDMNMX R15, R14, R15, R12, PT ;  /* 0x0000000f0e0f7246 */ /* 0x001fc4000380010c */
[----:B------:R-:W-:Y:S04]  /*02f0*/  LDS R12, [R6+0x2080] ;  /* 0x00208000060c7984 */ /* 0x000fe80000000800 */
[----:B------:R-:W-:Y:S04]  /*0300*/  STS [R6+0x2000], R15 ;  /* 0x0020000f06007388 */ /* 0x000fe80000000800 */
[----:B------:R-:W-:Y:S04]  /*0310*/  LDS R11, [R9+0x2000] ;  /* 0x00200000090b7984 */ /* 0x000fe80000000800 */
[----:B------:R-:W0:Y:S02]  /*0320*/  LDS R14, [R10+0x80] ;  /* 0x000080000a0e7984 */ /* 0x000e240000000800 */
[----:B0-----:R-:W-:-:S05]  /*0330*/  VIADDMNMX R11, R14, R11, R12, PT ;  /* 0x0000000b0e0b7246 */ /* 0x001fca000380010c */
[----:B------:R-:W-:Y:S01]  /*0340*/  STS [R6+0x2080], R11 ;  /* 0x0020800b06007388 */ /* 0x000fe20000000800 */
[----:B------:R-:W-:Y:S06]  /*0350*/  BAR.SYNC.DEFER_BLOCKING 0x0 ;  /* 0x0000000000007b1d */ /* 0x000fec0000010000 */
[----:B------:R-:W-:Y:S04]  /*0360*/  LDS R12, [R6] ;  /* 0x00000000060c7984 */ /* 0x000fe80000000800 */
[----:B------:R-:W-:Y:S04]  /*0370*/  LDS R13, [R9+0x4] ;  /* 0x00000400090d7984 */ /* 0x000fe80000000800 */
[----:B------:R-:W0:Y:S04]  /*0380*/  LDS R14, [R10+0x100] ;  /* 0x000100000a0e7984 */ /* 0x000e280000000800 */
[----:B------:R-:W-:Y:S01]  /*0390*/  LDS R11, [R6+0x2000] ;  /* 0x00200000060b7984 */ /* 0x000fe20000000800 */
[----:B0-----:R-:W-:-:S03]  /*03a0*/  VIADDMNMX R13, R14, R13, R12, PT ;  /* 0x0000000d0e0d7246 */ /* 0x001fc6000380010c */
[----:B------:R-:W-:Y:S04]  /*03b0*/  LDS R12, [R6+0x80] ;  /* 0x00008000060c7984 */ /* 0x000fe80000000800 */
[----:B------:R-:W-:Y:S04]  /*03c0*/  STS [R6], R13 ;  /* 0x0000000d06007388 */ /* 0x000fe80000000800 */
[----:B------:R-:W-:Y:S04]  /*03d0*/  LDS R15, [R9+0x4] ;  /* 0x00000400090f7984 */ /* 0x000fe80000000800 */
[----:B------:R-:W0:Y:S02]  /*03e0*/  LDS R14, [R10+0x180] ;  /* 0x000180000a0e7984 */ /* 0x000e240000000800 */
[----:B0-----:R-:W-:-:S05]  /*03f0*/  VIADDMNMX R15, R14, R15, R12, PT ;  /* 0x0000000f0e0f7246 */ /* 0x001fca000380010c */
[----:B------:R-:W-:Y:S04]  /*0400*/  STS [R6+0x80], R15 ;  /* 0x0000800f06007388 */ /* 0x000fe80000000800 */
[----:B------:R-:W-:Y:S04]  /*0410*/  LDS R12, [R9+0x2004] ;  /* 0x00200400090c7984 */ /* 0x000fe80000000800 */
[----:B------:R-:W0:Y:S02]  /*0420*/  LDS R14, [R10+0x100] ;  /* 0x000100000a0e7984 */ /* 0x000e240000000800 */
        /* <DEDUP_REMOVED lines=10> */
[----:B------:R-:W0:Y:S02]  /*04d0*/  LDS R14, [R10+0x200] ;  /* 0x000200000a0e7984 */ /* 0x000e240000000800 */
[----:B0-----:R-:W-:-:S02]  /*04e0*/  VIADDMNMX R15, R14, R15, R12, PT ;  /* 0x0000000f0e0f7246 */ /* 0x001fc4000380010c */
[----:B------:R-:W-:Y:S04]  /*04f0*/  LDS R12, [R6+0x80] ;  /* 0x00008000060c7984 */ /* 0x000fe80000000800 */
[----:B------:R-:W-:Y:S04]  /*0500*/  STS [R6], R15 ;  /* 0x0000000f06007388 */ /* 0x000fe80000000800 */
[----:B------:R-:W-:Y:S04]  /*0510*/  LDS R11, [R9+0x8] ;  /* 0x00000800090b7984 */ /* 0x000fe80000000800 */
[----:B------:R-:W0:Y:S02]  /*0520*/  LDS R14, [R10+0x280] ;  /* 0x000280000a0e7984 */ /* 0x000e240000000800 */
[----:B0-----:R-:W-:-:S02]  /*0530*/  VIADDMNMX R11, R14, R11, R12, PT ;  /* 0x0000000b0e0b7246 */ /* 0x001fc4000380010c */
[----:B------:R-:W-:Y:S04]  /*0540*/  LDS R12, [R6+0x2000] ;  /* 0x00200000060c7984 */ /* 0x000fe80000000800 */
        /* <DEDUP_REMOVED lines=618> */
[----:B------:R1:W-:Y:S01]  /*2bf0*/  STS [R6+0x2080], R13 ;  /* 0x0020800d06007388 */ /* 0x0003e20000000800 */
[----:B------:R-:W-:Y:S06]  /*2c00*/  BAR.SYNC.DEFER_BLOCKING 0x0 ;  /* 0x0000000000007b1d */ /* 0x000fec0000010000 */
[----:B------:R-:W-:Y:S05]  /*2c10*/  @P0 BRA `(.L_x_2) ;  /* 0xffffffd400640947 */ /* 0x000fea000383ffff */
[----:B------:R-:W0:Y:S04]  /*2c20*/  LDS R7, [R6] ;  /* 0x0000000006077984 */ /* 0x000e280000000800 */
[----:B------:R-:W2:Y:S04]  /*2c30*/  LDS R9, [R6+0x80] ;  /* 0x0000800006097984 */ /* 0x000ea80000000800 */
[----:B-1----:R-:W1:Y:S04]  /*2c40*/  LDS R13, [R6+0x2080] ;  /* 0x00208000060d7984 */ /* 0x002e680000000800 */
[----:B------:R-:W3:Y:S04]  /*2c50*/  LDS R11, [R6+0x2000] ;  /* 0x00200000060b7984 */ /* 0x000ee80000000800 */
[----:B0-----:R-:W-:Y:S04]  /*2c60*/  STG.E desc[UR6][R2.64], R7 ;  /* 0x0000000702007986 */ /* 0x001fe8000c101906 */
[----:B--2---:R-:W-:Y:S04]  /*2c70*/  STG.E desc[UR6][R2.64+0x80], R9 ;  /* 0x0000800902007986 */ /* 0x004fe8000c101906 */
[----:B-1----:R-:W-:Y:S04]  /*2c80*/  STG.E desc[UR6][R4.64+0x80], R13 ;  /* 0x0000800d04007986 */ /* 0x002fe8000c101906 */
[----:B---3--:R-:W-:Y:S01]  /*2c90*/  STG.E desc[UR6][R4.64], R11 ;  /* 0x0000000b04007986 */ /* 0x008fe2000c101906 */
[----:B------:R-:W-:Y:S05]  /*2ca0*/  EXIT ;  /* 0x000000000000794d */ /* 0x000fea0003800000 */
.L_x_3:
        /* <DEDUP_REMOVED lines=13> */
.L_x_5:


//--------------------- .nv.shared._Z7phase_2Piii --------------------------
	.section	.nv.shared._Z7phase_2Piii,"aw",@nobits
	.sectionflags	@""
	.align	4
.nv.shared._Z7phase_2Piii:
	.zero		50176


//--------------------- .nv.shared.reserved.0     --------------------------
	.section	.nv.shared.reserved.0,"aw",@nobits
	.weak		__nv_reservedSMEM_offset_0_alias
	.size		__nv_reservedSMEM_offset_0_alias, 0, 64
	.other		__nv_reservedSMEM_offset_0_alias,@"STO_CUDA_RESERVED_SHARED STV_DEFAULT"
__nv_reservedSMEM_offset_0_alias:
	.zero		0
	.zero		64


//--------------------- .nv.shared._Z7phase_1Piii --------------------------
	.section	.nv.shared._Z7phase_1Piii,"aw",@nobits
	.sectionflags	@""
	.align	4
.nv.shared._Z7phase_1Piii:
	.zero		17408


//--------------------- .nv.constant0._Z7phase_2Piii --------------------------
	.section	.nv.constant0._Z7phase_2Piii,"a",@progbits
	.sectionflags	@""
	.align	4
.nv.constant0._Z7phase_2Piii:
	.zero		912


//--------------------- .nv.constant0._Z7phase_1Piii --------------------------
	.section	.nv.constant0._Z7phase_1Piii,"a",@progbits
	.sectionflags	@""
	.align	4
.nv.constant0._Z7phase_1Piii:
	.zero		912


//--------------------- SYMBOLS --------------------------

	.type		.nv.reservedSmem.offset0,@object
	.size		.nv.reservedSmem.offset0,0x4
	.type		.nv.reservedSmem.cap,@object
	.size		.nv.reservedSmem.cap,0x4
